//
// Generated by NVIDIA NVVM Compiler
//
// Compiler Build ID: CL-36424714
// Cuda compilation tools, release 13.0, V13.0.88
// Based on NVVM 20.0.0
//

.version 9.0
.target sm_100
.address_size 64

	// .globl	settle_constraints

.visible .entry settle_constraints(
	.param .u64 .ptr .align 1 settle_constraints_param_0,
	.param .u64 .ptr .align 1 settle_constraints_param_1,
	.param .u64 .ptr .align 1 settle_constraints_param_2,
	.param .u32 settle_constraints_param_3,
	.param .f32 settle_constraints_param_4,
	.param .f32 settle_constraints_param_5,
	.param .f32 settle_constraints_param_6,
	.param .f32 settle_constraints_param_7,
	.param .f32 settle_constraints_param_8,
	.param .f32 settle_constraints_param_9,
	.param .f32 settle_constraints_param_10
)
{
	.reg .pred 	%p<2>;
	.reg .b32 	%r<13>;
	.reg .b32 	%f<227>;
	.reg .b64 	%rd<21>;

	ld.param.u32 	%r2, [settle_constraints_param_3];
	ld.param.f32 	%f1, [settle_constraints_param_4];
	ld.param.f32 	%f2, [settle_constraints_param_5];
	ld.param.f32 	%f5, [settle_constraints_param_8];
	mov.u32 	%r3, %ctaid.x;
	mov.u32 	%r4, %ntid.x;
	mov.u32 	%r5, %tid.x;
	mad.lo.s32 	%r1, %r3, %r4, %r5;
	setp.ge.s32 	%p1, %r1, %r2;
	@%p1 bra 	$L__BB0_2;
	ld.param.f32 	%f226, [settle_constraints_param_7];
	ld.param.f32 	%f225, [settle_constraints_param_6];
	ld.param.u64 	%rd20, [settle_constraints_param_2];
	ld.param.u64 	%rd19, [settle_constraints_param_1];
	ld.param.u64 	%rd18, [settle_constraints_param_0];
	cvta.to.global.u64 	%rd4, %rd20;
	cvta.to.global.u64 	%rd5, %rd19;
	cvta.to.global.u64 	%rd6, %rd18;
	mul.lo.s32 	%r6, %r1, 3;
	mul.wide.s32 	%rd7, %r6, 4;
	add.s64 	%rd8, %rd4, %rd7;
	ld.global.nc.u32 	%r7, [%rd8];
	ld.global.nc.u32 	%r8, [%rd8+4];
	ld.global.nc.u32 	%r9, [%rd8+8];
	mul.lo.s32 	%r10, %r7, 3;
	mul.wide.s32 	%rd9, %r10, 4;
	add.s64 	%rd10, %rd5, %rd9;
	ld.global.nc.f32 	%f6, [%rd10];
	ld.global.nc.f32 	%f7, [%rd10+4];
	ld.global.nc.f32 	%f8, [%rd10+8];
	mul.lo.s32 	%r11, %r8, 3;
	mul.wide.s32 	%rd11, %r11, 4;
	add.s64 	%rd12, %rd5, %rd11;
	ld.global.nc.f32 	%f9, [%rd12];
	ld.global.nc.f32 	%f10, [%rd12+4];
	ld.global.nc.f32 	%f11, [%rd12+8];
	mul.lo.s32 	%r12, %r9, 3;
	mul.wide.s32 	%rd13, %r12, 4;
	add.s64 	%rd14, %rd5, %rd13;
	ld.global.nc.f32 	%f12, [%rd14];
	ld.global.nc.f32 	%f13, [%rd14+4];
	ld.global.nc.f32 	%f14, [%rd14+8];
	add.s64 	%rd15, %rd6, %rd9;
	ld.global.f32 	%f15, [%rd15];
	ld.global.f32 	%f16, [%rd15+4];
	ld.global.f32 	%f17, [%rd15+8];
	add.s64 	%rd16, %rd6, %rd11;
	ld.global.f32 	%f18, [%rd16];
	ld.global.f32 	%f19, [%rd16+4];
	ld.global.f32 	%f20, [%rd16+8];
	add.s64 	%rd17, %rd6, %rd13;
	ld.global.f32 	%f21, [%rd17];
	ld.global.f32 	%f22, [%rd17+4];
	ld.global.f32 	%f23, [%rd17+8];
	fma.rn.f32 	%f24, %f2, 0f40000000, %f1;
	rcp.rn.f32 	%f25, %f24;
	mul.f32 	%f26, %f2, %f9;
	fma.rn.f32 	%f27, %f1, %f6, %f26;
	fma.rn.f32 	%f28, %f2, %f12, %f27;
	mul.f32 	%f29, %f25, %f28;
	mul.f32 	%f30, %f2, %f10;
	fma.rn.f32 	%f31, %f1, %f7, %f30;
	fma.rn.f32 	%f32, %f2, %f13, %f31;
	mul.f32 	%f33, %f25, %f32;
	mul.f32 	%f34, %f2, %f11;
	fma.rn.f32 	%f35, %f1, %f8, %f34;
	fma.rn.f32 	%f36, %f2, %f14, %f35;
	mul.f32 	%f37, %f25, %f36;
	mul.f32 	%f38, %f2, %f18;
	fma.rn.f32 	%f39, %f1, %f15, %f38;
	fma.rn.f32 	%f40, %f2, %f21, %f39;
	mul.f32 	%f41, %f25, %f40;
	mul.f32 	%f42, %f2, %f19;
	fma.rn.f32 	%f43, %f1, %f16, %f42;
	fma.rn.f32 	%f44, %f2, %f22, %f43;
	mul.f32 	%f45, %f25, %f44;
	mul.f32 	%f46, %f2, %f20;
	fma.rn.f32 	%f47, %f1, %f17, %f46;
	fma.rn.f32 	%f48, %f2, %f23, %f47;
	mul.f32 	%f49, %f25, %f48;
	sub.f32 	%f50, %f6, %f29;
	sub.f32 	%f51, %f7, %f33;
	sub.f32 	%f52, %f8, %f37;
	sub.f32 	%f53, %f9, %f29;
	sub.f32 	%f54, %f10, %f33;
	sub.f32 	%f55, %f11, %f37;
	sub.f32 	%f56, %f12, %f29;
	sub.f32 	%f57, %f13, %f33;
	sub.f32 	%f58, %f14, %f37;
	sub.f32 	%f59, %f56, %f53;
	sub.f32 	%f60, %f57, %f54;
	sub.f32 	%f61, %f58, %f55;
	mul.f32 	%f62, %f60, %f60;
	fma.rn.f32 	%f63, %f59, %f59, %f62;
	fma.rn.f32 	%f64, %f61, %f61, %f63;
	sqrt.rn.f32 	%f65, %f64;
	add.f32 	%f66, %f65, 0f2EDBE6FF;
	rcp.rn.f32 	%f67, %f66;
	mul.f32 	%f68, %f59, %f67;
	mul.f32 	%f69, %f60, %f67;
	mul.f32 	%f70, %f61, %f67;
	add.f32 	%f71, %f53, %f56;
	mul.f32 	%f72, %f71, 0f3F000000;
	add.f32 	%f73, %f54, %f57;
	mul.f32 	%f74, %f73, 0f3F000000;
	add.f32 	%f75, %f55, %f58;
	mul.f32 	%f76, %f75, 0f3F000000;
	sub.f32 	%f77, %f50, %f72;
	sub.f32 	%f78, %f51, %f74;
	sub.f32 	%f79, %f52, %f76;
	mul.f32 	%f80, %f78, %f78;
	fma.rn.f32 	%f81, %f77, %f77, %f80;
	fma.rn.f32 	%f82, %f79, %f79, %f81;
	sqrt.rn.f32 	%f83, %f82;
	add.f32 	%f84, %f83, 0f2EDBE6FF;
	rcp.rn.f32 	%f85, %f84;
	mul.f32 	%f86, %f77, %f85;
	mul.f32 	%f87, %f78, %f85;
	mul.f32 	%f88, %f79, %f85;
	mul.f32 	%f89, %f69, %f88;
	mul.f32 	%f90, %f70, %f87;
	sub.f32 	%f91, %f89, %f90;
	mul.f32 	%f92, %f70, %f86;
	mul.f32 	%f93, %f68, %f88;
	sub.f32 	%f94, %f92, %f93;
	mul.f32 	%f95, %f68, %f87;
	mul.f32 	%f96, %f69, %f86;
	sub.f32 	%f97, %f95, %f96;
	mul.f32 	%f98, %f94, %f94;
	fma.rn.f32 	%f99, %f91, %f91, %f98;
	fma.rn.f32 	%f100, %f97, %f97, %f99;
	sqrt.rn.f32 	%f101, %f100;
	add.f32 	%f102, %f101, 0f2EDBE6FF;
	rcp.rn.f32 	%f103, %f102;
	mul.f32 	%f104, %f103, %f91;
	mul.f32 	%f105, %f103, %f94;
	mul.f32 	%f106, %f103, %f97;
	sub.f32 	%f107, %f15, %f41;
	sub.f32 	%f108, %f16, %f45;
	sub.f32 	%f109, %f17, %f49;
	sub.f32 	%f110, %f18, %f41;
	sub.f32 	%f111, %f19, %f45;
	sub.f32 	%f112, %f20, %f49;
	sub.f32 	%f113, %f21, %f41;
	sub.f32 	%f114, %f22, %f45;
	sub.f32 	%f115, %f23, %f49;
	mul.f32 	%f116, %f108, %f69;
	fma.rn.f32 	%f117, %f107, %f68, %f116;
	fma.rn.f32 	%f118, %f70, %f109, %f117;
	mul.f32 	%f119, %f108, %f105;
	fma.rn.f32 	%f120, %f107, %f104, %f119;
	fma.rn.f32 	%f121, %f109, %f106, %f120;
	mul.f32 	%f122, %f108, %f87;
	fma.rn.f32 	%f123, %f107, %f86, %f122;
	fma.rn.f32 	%f124, %f109, %f88, %f123;
	mul.f32 	%f125, %f111, %f69;
	fma.rn.f32 	%f126, %f110, %f68, %f125;
	fma.rn.f32 	%f127, %f70, %f112, %f126;
	mul.f32 	%f128, %f111, %f105;
	fma.rn.f32 	%f129, %f110, %f104, %f128;
	fma.rn.f32 	%f130, %f112, %f106, %f129;
	mul.f32 	%f131, %f111, %f87;
	fma.rn.f32 	%f132, %f110, %f86, %f131;
	fma.rn.f32 	%f133, %f112, %f88, %f132;
	mul.f32 	%f134, %f114, %f69;
	fma.rn.f32 	%f135, %f113, %f68, %f134;
	fma.rn.f32 	%f136, %f70, %f115, %f135;
	mul.f32 	%f137, %f114, %f105;
	fma.rn.f32 	%f138, %f113, %f104, %f137;
	fma.rn.f32 	%f139, %f115, %f106, %f138;
	mul.f32 	%f140, %f114, %f87;
	fma.rn.f32 	%f141, %f113, %f86, %f140;
	fma.rn.f32 	%f142, %f115, %f88, %f141;
	sub.f32 	%f143, %f136, %f127;
	sub.f32 	%f144, %f139, %f130;
	sub.f32 	%f145, %f142, %f133;
	mul.f32 	%f146, %f144, %f144;
	fma.rn.f32 	%f147, %f143, %f143, %f146;
	fma.rn.f32 	%f148, %f145, %f145, %f147;
	sqrt.rn.f32 	%f149, %f148;
	add.f32 	%f150, %f149, 0f2EDBE6FF;
	rcp.rn.f32 	%f151, %f150;
	mul.f32 	%f152, %f151, %f143;
	mul.f32 	%f153, %f151, %f144;
	mul.f32 	%f154, %f151, %f145;
	add.f32 	%f155, %f127, %f136;
	mul.f32 	%f156, %f155, 0f3F000000;
	add.f32 	%f157, %f130, %f139;
	mul.f32 	%f158, %f157, 0f3F000000;
	add.f32 	%f159, %f133, %f142;
	mul.f32 	%f160, %f159, 0f3F000000;
	sub.f32 	%f161, %f118, %f156;
	sub.f32 	%f162, %f121, %f158;
	sub.f32 	%f163, %f124, %f160;
	mul.f32 	%f164, %f162, %f162;
	fma.rn.f32 	%f165, %f161, %f161, %f164;
	fma.rn.f32 	%f166, %f163, %f163, %f165;
	sqrt.rn.f32 	%f167, %f166;
	add.f32 	%f168, %f167, 0f2EDBE6FF;
	rcp.rn.f32 	%f169, %f168;
	mul.f32 	%f170, %f169, %f161;
	mul.f32 	%f171, %f169, %f162;
	mul.f32 	%f172, %f169, %f163;
	neg.f32 	%f173, %f225;
	mul.f32 	%f174, %f170, %f173;
	mul.f32 	%f175, %f171, %f173;
	mul.f32 	%f176, %f172, %f173;
	mul.f32 	%f177, %f226, %f170;
	mul.f32 	%f178, %f5, %f152;
	sub.f32 	%f179, %f177, %f178;
	mul.f32 	%f180, %f226, %f171;
	mul.f32 	%f181, %f5, %f153;
	sub.f32 	%f182, %f180, %f181;
	mul.f32 	%f183, %f226, %f172;
	mul.f32 	%f184, %f5, %f154;
	sub.f32 	%f185, %f183, %f184;
	add.f32 	%f186, %f178, %f177;
	add.f32 	%f187, %f181, %f180;
	add.f32 	%f188, %f184, %f183;
	mul.f32 	%f189, %f104, %f175;
	fma.rn.f32 	%f190, %f68, %f174, %f189;
	fma.rn.f32 	%f191, %f86, %f176, %f190;
	mul.f32 	%f192, %f105, %f175;
	fma.rn.f32 	%f193, %f69, %f174, %f192;
	fma.rn.f32 	%f194, %f87, %f176, %f193;
	mul.f32 	%f195, %f106, %f175;
	fma.rn.f32 	%f196, %f70, %f174, %f195;
	fma.rn.f32 	%f197, %f88, %f176, %f196;
	mul.f32 	%f198, %f104, %f182;
	fma.rn.f32 	%f199, %f68, %f179, %f198;
	fma.rn.f32 	%f200, %f86, %f185, %f199;
	mul.f32 	%f201, %f105, %f182;
	fma.rn.f32 	%f202, %f69, %f179, %f201;
	fma.rn.f32 	%f203, %f87, %f185, %f202;
	mul.f32 	%f204, %f106, %f182;
	fma.rn.f32 	%f205, %f70, %f179, %f204;
	fma.rn.f32 	%f206, %f88, %f185, %f205;
	mul.f32 	%f207, %f104, %f187;
	fma.rn.f32 	%f208, %f68, %f186, %f207;
	fma.rn.f32 	%f209, %f86, %f188, %f208;
	mul.f32 	%f210, %f105, %f187;
	fma.rn.f32 	%f211, %f69, %f186, %f210;
	fma.rn.f32 	%f212, %f87, %f188, %f211;
	mul.f32 	%f213, %f106, %f187;
	fma.rn.f32 	%f214, %f70, %f186, %f213;
	fma.rn.f32 	%f215, %f88, %f188, %f214;
	add.f32 	%f216, %f41, %f191;
	st.global.f32 	[%rd15], %f216;
	add.f32 	%f217, %f45, %f194;
	st.global.f32 	[%rd15+4], %f217;
	add.f32 	%f218, %f49, %f197;
	st.global.f32 	[%rd15+8], %f218;
	add.f32 	%f219, %f41, %f200;
	st.global.f32 	[%rd16], %f219;
	add.f32 	%f220, %f45, %f203;
	st.global.f32 	[%rd16+4], %f220;
	add.f32 	%f221, %f49, %f206;
	st.global.f32 	[%rd16+8], %f221;
	add.f32 	%f222, %f41, %f209;
	st.global.f32 	[%rd17], %f222;
	add.f32 	%f223, %f45, %f212;
	st.global.f32 	[%rd17+4], %f223;
	add.f32 	%f224, %f49, %f215;
	st.global.f32 	[%rd17+8], %f224;
$L__BB0_2:
	ret;

}


// ===== COMPILED SASS (sm_100) =====

	.target	sm_100

	.elftype	@"ET_EXEC"


//--------------------- .note.nv.tkinfo           --------------------------
	.section	.note.nv.tkinfo,"",@"SHT_NOTE"
	.sectionflags	@"SHF_NOTE_NV_TKINFO"
	.tkinfo
        /*0018*/ 	.word	0x00000002
        /*0030*/ 	.string	""
        /*0030*/ 	.string	"ptxas"
        /*0030*/ 	.string	"Cuda compilation tools, release 13.0, V13.0.88"
        /*0030*/ 	.string	"Build cuda_13.0.r13.0/compiler.36424714_0"
        /*0030*/ 	.string	"-arch sm_100 -m 64 "



//--------------------- .note.nv.cuinfo           --------------------------
	.section	.note.nv.cuinfo,"",@"SHT_NOTE"
	.sectionflags	@"SHF_NOTE_NV_CUINFO"
        /*0018*/ 	.short	0x0002
        /*001a*/ 	.short	0x0064
        /*001c*/ 	.short	0x0082
	.zero		2


//--------------------- .nv.info                  --------------------------
	.section	.nv.info,"",@"SHT_CUDA_INFO"
	.align	4


	//----- nvinfo : EIATTR_REGCOUNT
	.align		4
        /*0000*/ 	.byte	0x04, 0x2f
        /*0002*/ 	.short	(.L_1 - .L_0)
	.align		4
.L_0:
        /*0004*/ 	.word	index@(settle_constraints)
        /*0008*/ 	.word	0x00000028


	//----- nvinfo : EIATTR_FRAME_SIZE
	.align		4
.L_1:
        /*000c*/ 	.byte	0x04, 0x11
        /*000e*/ 	.short	(.L_3 - .L_2)
	.align		4
.L_2:
        /*0010*/ 	.word	index@($__internal_1_$__cuda_sm20_sqrt_rn_f32_slowpath)
        /*0014*/ 	.word	0x00000000


	//----- nvinfo : EIATTR_FRAME_SIZE
	.align		4
.L_3:
        /*0018*/ 	.byte	0x04, 0x11
        /*001a*/ 	.short	(.L_5 - .L_4)
	.align		4
.L_4:
        /*001c*/ 	.word	index@($__internal_0_$__cuda_sm20_rcp_rn_f32_slowpath)
        /*0020*/ 	.word	0x00000000


	//----- nvinfo : EIATTR_FRAME_SIZE
	.align		4
.L_5:
        /*0024*/ 	.byte	0x04, 0x11
        /*0026*/ 	.short	(.L_7 - .L_6)
	.align		4
.L_6:
        /*0028*/ 	.word	index@(settle_constraints)
        /*002c*/ 	.word	0x00000000


	//----- nvinfo : EIATTR_MIN_STACK_SIZE
	.align		4
.L_7:
        /*0030*/ 	.byte	0x04, 0x12
        /*0032*/ 	.short	(.L_9 - .L_8)
	.align		4
.L_8:
        /*0034*/ 	.word	index@(settle_constraints)
        /*0038*/ 	.word	0x00000000
.L_9:


//--------------------- .nv.compat                --------------------------
	.section	.nv.compat,"",@"SHT_CUDA_COMPAT_INFO"
	.align	4
        /*0000*/ 	.byte	0x02, 0x09, 0x00, 0x00, 0x02, 0x02, 0x01, 0x00, 0x02, 0x05, 0x05, 0x00, 0x03, 0x07, 0x01, 0x01
        /*0010*/ 	.byte	0x02, 0x03, 0x00, 0x00, 0x02, 0x06, 0x01, 0x00, 0x04, 0x0b, 0x08, 0x00, 0x01, 0x00, 0x00, 0x00
        /*0020*/ 	.byte	0x00, 0x00, 0x00, 0x00


//--------------------- .nv.info.settle_constraints --------------------------
	.section	.nv.info.settle_constraints,"",@"SHT_CUDA_INFO"
	.sectionflags	@""
	.align	4


	//----- nvinfo : EIATTR_CUDA_API_VERSION
	.align		4
        /*0000*/ 	.byte	0x04, 0x37
        /*0002*/ 	.short	(.L_11 - .L_10)
.L_10:
        /*0004*/ 	.word	0x00000082


	//----- nvinfo : EIATTR_KPARAM_INFO
	.align		4
.L_11:
        /*0008*/ 	.byte	0x04, 0x17
        /*000a*/ 	.short	(.L_13 - .L_12)
.L_12:
        /*000c*/ 	.word	0x00000000
        /*0010*/ 	.short	0x000a
        /*0012*/ 	.short	0x0034
        /*0014*/ 	.byte	0x00, 0xf0, 0x11, 0x00


	//----- nvinfo : EIATTR_KPARAM_INFO
	.align		4
.L_13:
        /*0018*/ 	.byte	0x04, 0x17
        /*001a*/ 	.short	(.L_15 - .L_14)
.L_14:
        /*001c*/ 	.word	0x00000000
        /*0020*/ 	.short	0x0009
        /*0022*/ 	.short	0x0030
        /*0024*/ 	.byte	0x00, 0xf0, 0x11, 0x00


	//----- nvinfo : EIATTR_KPARAM_INFO
	.align		4
.L_15:
        /*0028*/ 	.byte	0x04, 0x17
        /*002a*/ 	.short	(.L_17 - .L_16)
.L_16:
        /*002c*/ 	.word	0x00000000
        /*0030*/ 	.short	0x0008
        /*0032*/ 	.short	0x002c
        /*0034*/ 	.byte	0x00, 0xf0, 0x11, 0x00


	//----- nvinfo : EIATTR_KPARAM_INFO
	.align		4
.L_17:
        /*0038*/ 	.byte	0x04, 0x17
        /*003a*/ 	.short	(.L_19 - .L_18)
.L_18:
        /*003c*/ 	.word	0x00000000
        /*0040*/ 	.short	0x0007
        /*0042*/ 	.short	0x0028
        /*0044*/ 	.byte	0x00, 0xf0, 0x11, 0x00


	//----- nvinfo : EIATTR_KPARAM_INFO
	.align		4
.L_19:
        /*0048*/ 	.byte	0x04, 0x17
        /*004a*/ 	.short	(.L_21 - .L_20)
.L_20:
        /*004c*/ 	.word	0x00000000
        /*0050*/ 	.short	0x0006
        /*0052*/ 	.short	0x0024
        /*0054*/ 	.byte	0x00, 0xf0, 0x11, 0x00


	//----- nvinfo : EIATTR_KPARAM_INFO
	.align		4
.L_21:
        /*0058*/ 	.byte	0x04, 0x17
        /*005a*/ 	.short	(.L_23 - .L_22)
.L_22:
        /*005c*/ 	.word	0x00000000
        /*0060*/ 	.short	0x0005
        /*0062*/ 	.short	0x0020
        /*0064*/ 	.byte	0x00, 0xf0, 0x11, 0x00


	//----- nvinfo : EIATTR_KPARAM_INFO
	.align		4
.L_23:
        /*0068*/ 	.byte	0x04, 0x17
        /*006a*/ 	.short	(.L_25 - .L_24)
.L_24:
        /*006c*/ 	.word	0x00000000
        /*0070*/ 	.short	0x0004
        /*0072*/ 	.short	0x001c
        /*0074*/ 	.byte	0x00, 0xf0, 0x11, 0x00


	//----- nvinfo : EIATTR_KPARAM_INFO
	.align		4
.L_25:
        /*0078*/ 	.byte	0x04, 0x17
        /*007a*/ 	.short	(.L_27 - .L_26)
.L_26:
        /*007c*/ 	.word	0x00000000
        /*0080*/ 	.short	0x0003
        /*0082*/ 	.short	0x0018
        /*0084*/ 	.byte	0x00, 0xf0, 0x11, 0x00


	//----- nvinfo : EIATTR_KPARAM_INFO
	.align		4
.L_27:
        /*0088*/ 	.byte	0x04, 0x17
        /*008a*/ 	.short	(.L_29 - .L_28)
.L_28:
        /*008c*/ 	.word	0x00000000
        /*0090*/ 	.short	0x0002
        /*0092*/ 	.short	0x0010
        /*0094*/ 	.byte	0x00, 0xf5, 0x21, 0x00


	//----- nvinfo : EIATTR_KPARAM_INFO
	.align		4
.L_29:
        /*0098*/ 	.byte	0x04, 0x17
        /*009a*/ 	.short	(.L_31 - .L_30)
.L_30:
        /*009c*/ 	.word	0x00000000
        /*00a0*/ 	.short	0x0001
        /*00a2*/ 	.short	0x0008
        /*00a4*/ 	.byte	0x00, 0xf5, 0x21, 0x00


	//----- nvinfo : EIATTR_KPARAM_INFO
	.align		4
.L_31:
        /*00a8*/ 	.byte	0x04, 0x17
        /*00aa*/ 	.short	(.L_33 - .L_32)
.L_32:
        /*00ac*/ 	.word	0x00000000
        /*00b0*/ 	.short	0x0000
        /*00b2*/ 	.short	0x0000
        /*00b4*/ 	.byte	0x00, 0xf5, 0x21, 0x00


	//----- nvinfo : EIATTR_SPARSE_MMA_MASK
	.align		4
.L_33:
        /*00b8*/ 	.byte	0x03, 0x50
        /*00ba*/ 	.short	0x0000


	//----- nvinfo : EIATTR_MAXREG_COUNT
	.align		4
        /*00bc*/ 	.byte	0x03, 0x1b
        /*00be*/ 	.short	0x00ff


	//----- nvinfo : EIATTR_MERCURY_ISA_VERSION
	.align		4
        /*00c0*/ 	.byte	0x03, 0x5f
        /*00c2*/ 	.short	0x0101


	//----- nvinfo : EIATTR_VRC_CTA_INIT_COUNT
	.align		4
        /*00c4*/ 	.byte	0x02, 0x4a
	.zero		1
	.zero		1


	//----- nvinfo : EIATTR_EXIT_INSTR_OFFSETS
	.align		4
        /*00c8*/ 	.byte	0x04, 0x1c
        /*00ca*/ 	.short	(.L_35 - .L_34)


	//   ....[0]....
.L_34:
        /*00cc*/ 	.word	0x00000070


	//   ....[1]....
        /*00d0*/ 	.word	0x000017e0


	//----- nvinfo : EIATTR_CRS_STACK_SIZE
	.align		4
.L_35:
        /*00d4*/ 	.byte	0x04, 0x1e
        /*00d6*/ 	.short	(.L_37 - .L_36)
.L_36:
        /*00d8*/ 	.word	0x00000000


	//----- nvinfo : EIATTR_CBANK_PARAM_SIZE
	.align		4
.L_37:
        /*00dc*/ 	.byte	0x03, 0x19
        /*00de*/ 	.short	0x0038


	//----- nvinfo : EIATTR_PARAM_CBANK
	.align		4
        /*00e0*/ 	.byte	0x04, 0x0a
        /*00e2*/ 	.short	(.L_39 - .L_38)
	.align		4
.L_38:
        /*00e4*/ 	.word	index@(.nv.constant0.settle_constraints)
        /*00e8*/ 	.short	0x0380
        /*00ea*/ 	.short	0x0038


	//----- nvinfo : EIATTR_SW_WAR
	.align		4
.L_39:
        /*00ec*/ 	.byte	0x04, 0x36
        /*00ee*/ 	.short	(.L_41 - .L_40)
.L_40:
        /*00f0*/ 	.word	0x00000008
.L_41:


//--------------------- .nv.callgraph             --------------------------
	.section	.nv.callgraph,"",@"SHT_CUDA_CALLGRAPH"
	.align	4
	.sectionentsize	8
	.align		4
        /*0000*/ 	.word	0x00000000
	.align		4
        /*0004*/ 	.word	0xffffffff
	.align		4
        /*0008*/ 	.word	0x00000000
	.align		4
        /*000c*/ 	.word	0xfffffffe
	.align		4
        /*0010*/ 	.word	0x00000000
	.align		4
        /*0014*/ 	.word	0xfffffffd
	.align		4
        /*0018*/ 	.word	0x00000000
	.align		4
        /*001c*/ 	.word	0xfffffffc


//--------------------- .text.settle_constraints  --------------------------
	.section	.text.settle_constraints,"ax",@progbits
	.align	128
        .global         settle_constraints
        .type           settle_constraints,@function
        .size           settle_constraints,(.L_x_39 - settle_constraints)
        .other          settle_constraints,@"STO_CUDA_ENTRY STV_DEFAULT"
settle_constraints:
.text.settle_constraints:
[----:B------:R-:W-:Y:S01]  /*0000*/  LDC R1, c[0x0][0x37c] ;  /* 0x0000df00ff017b82 */ /* 0x000fe20000000800 */
[----:B------:R-:W0:Y:S07]  /*0010*/  S2R R3, SR_TID.X ;  /* 0x0000000000037919 */ /* 0x000e2e0000002100 */
[----:B------:R-:W0:Y:S01]  /*0020*/  S2UR UR4, SR_CTAID.X ;  /* 0x00000000000479c3 */ /* 0x000e220000002500 */
[----:B------:R-:W1:Y:S07]  /*0030*/  LDCU UR5, c[0x0][0x398] ;  /* 0x00007300ff0577ac */ /* 0x000e6e0008000800 */
[----:B------:R-:W0:Y:S02]  /*0040*/  LDC R0, c[0x0][0x360] ;  /* 0x0000d800ff007b82 */ /* 0x000e240000000800 */
[----:B0-----:R-:W-:-:S05]  /*0050*/  IMAD R0, R0, UR4, R3 ;  /* 0x0000000400007c24 */ /* 0x001fca000f8e0203 */
[----:B-1----:R-:W-:-:S13]  /*0060*/  ISETP.GE.AND P0, PT, R0, UR5, PT ;  /* 0x0000000500007c0c */ /* 0x002fda000bf06270 */
[----:B------:R-:W-:Y:S05]  /*0070*/  @P0 EXIT ;  /* 0x000000000000094d */ /* 0x000fea0003800000 */
[----:B------:R-:W0:Y:S01]  /*0080*/  LDC.64 R2, c[0x0][0x390] ;  /* 0x0000e400ff027b82 */ /* 0x000e220000000a00 */
[----:B------:R-:W1:Y:S01]  /*0090*/  LDCU.64 UR4, c[0x0][0x358] ;  /* 0x00006b00ff0477ac */ /* 0x000e620008000a00 */
[----:B------:R-:W-:-:S06]  /*00a0*/  LEA R5, R0, R0, 0x1 ;  /* 0x0000000000057211 */ /* 0x000fcc00078e08ff */
[----:B------:R-:W2:Y:S08]  /*00b0*/  LDC.64 R8, c[0x0][0x388] ;  /* 0x0000e200ff087b82 */ /* 0x000eb00000000a00 */
[----:B------:R-:W3:Y:S01]  /*00c0*/  LDC.64 R18, c[0x0][0x380] ;  /* 0x0000e000ff127b82 */ /* 0x000ee20000000a00 */
[----:B0-----:R-:W-:-:S05]  /*00d0*/  IMAD.WIDE R2, R5, 0x4, R2 ;  /* 0x0000000405027825 */ /* 0x001fca00078e0202 */
[----:B-1----:R-:W4:Y:S04]  /*00e0*/  LDG.E.CONSTANT R0, desc[UR4][R2.64] ;  /* 0x0000000402007981 */ /* 0x002f28000c1e9900 */
[----:B------:R-:W2:Y:S04]  /*00f0*/  LDG.E.CONSTANT R4, desc[UR4][R2.64+0x4] ;  /* 0x0000040402047981 */ /* 0x000ea8000c1e9900 */
[----:B------:R-:W3:Y:S01]  /*0100*/  LDG.E.CONSTANT R6, desc[UR4][R2.64+0x8] ;  /* 0x0000080402067981 */ /* 0x000ee2000c1e9900 */
[----:B----4-:R-:W-:Y:S02]  /*0110*/  LEA R37, R0, R0, 0x1 ;  /* 0x0000000000257211 */ /* 0x010fe400078e08ff */
[----:B------:R-:W0:Y:S01]  /*0120*/  LDC R0, c[0x0][0x3a0] ;  /* 0x0000e800ff007b82 */ /* 0x000e220000000800 */
[----:B--2---:R-:W-:-:S02]  /*0130*/  LEA R21, R4, R4, 0x1 ;  /* 0x0000000404157211 */ /* 0x004fc400078e08ff */
[----:B------:R-:W-:Y:S01]  /*0140*/  IMAD.WIDE R4, R37, 0x4, R8 ;  /* 0x0000000425047825 */ /* 0x000fe200078e0208 */
[----:B---3--:R-:W-:-:S03]  /*0150*/  LEA R13, R6, R6, 0x1 ;  /* 0x00000006060d7211 */ /* 0x008fc600078e08ff */
[----:B------:R-:W-:Y:S01]  /*0160*/  IMAD.WIDE R6, R21, 0x4, R8 ;  /* 0x0000000415067825 */ /* 0x000fe200078e0208 */
[----:B------:R-:W5:Y:S03]  /*0170*/  LDG.E.CONSTANT R14, desc[UR4][R4.64] ;  /* 0x00000004040e7981 */ /* 0x000f66000c1e9900 */
[--C-:B------:R-:W-:Y:S01]  /*0180*/  IMAD.WIDE R36, R37, 0x4, R18.reuse ;  /* 0x0000000425247825 */ /* 0x100fe200078e0212 */
[----:B------:R-:W5:Y:S03]  /*0190*/  LDG.E.CONSTANT R33, desc[UR4][R4.64+0x4] ;  /* 0x0000040404217981 */ /* 0x000f66000c1e9900 */
[--C-:B------:R-:W-:Y:S01]  /*01a0*/  IMAD.WIDE R20, R21, 0x4, R18.reuse ;  /* 0x0000000415147825 */ /* 0x100fe200078e0212 */
[----:B------:R-:W5:Y:S03]  /*01b0*/  LDG.E.CONSTANT R12, desc[UR4][R4.64+0x8] ;  /* 0x00000804040c7981 */ /* 0x000f66000c1e9900 */
[C---:B------:R-:W-:Y:S01]  /*01c0*/  IMAD.WIDE R18, R13.reuse, 0x4, R18 ;  /* 0x000000040d127825 */ /* 0x040fe200078e0212 */
[----:B------:R-:W5:Y:S03]  /*01d0*/  LDG.E.CONSTANT R25, desc[UR4][R6.64] ;  /* 0x0000000406197981 */ /* 0x000f66000c1e9900 */
[----:B------:R-:W-:Y:S01]  /*01e0*/  IMAD.WIDE R2, R13, 0x4, R8 ;  /* 0x000000040d027825 */ /* 0x000fe200078e0208 */
[----:B------:R-:W5:Y:S04]  /*01f0*/  LDG.E.CONSTANT R23, desc[UR4][R6.64+0x4] ;  /* 0x0000040406177981 */ /* 0x000f68000c1e9900 */
[----:B------:R-:W5:Y:S04]  /*0200*/  LDG.E.CONSTANT R10, desc[UR4][R6.64+0x8] ;  /* 0x00000804060a7981 */ /* 0x000f68000c1e9900 */
[----:B------:R-:W5:Y:S04]  /*0210*/  LDG.E R32, desc[UR4][R36.64] ;  /* 0x0000000424207981 */ /* 0x000f68000c1e1900 */
        /* <DEDUP_REMOVED lines=8> */
[----:B------:R-:W5:Y:S04]  /*02a0*/  LDG.E.CONSTANT R17, desc[UR4][R2.64] ;  /* 0x0000000402117981 */ /* 0x000f68000c1e9900 */
[----:B------:R-:W5:Y:S04]  /*02b0*/  LDG.E.CONSTANT R11, desc[UR4][R2.64+0x4] ;  /* 0x00000404020b7981 */ /* 0x000f68000c1e9900 */
[----:B------:R1:W5:Y:S02]  /*02c0*/  LDG.E.CONSTANT R9, desc[UR4][R2.64+0x8] ;  /* 0x0000080402097981 */ /* 0x000364000c1e9900 */
[----:B-1----:R-:W0:Y:S02]  /*02d0*/  LDC R3, c[0x0][0x39c] ;  /* 0x0000e700ff037b82 */ /* 0x002e240000000800 */
[----:B0-----:R-:W-:-:S05]  /*02e0*/  FFMA R0, R0, 2, R3 ;  /* 0x4000000000007823 */ /* 0x001fca0000000003 */
[----:B------:R-:W-:-:S04]  /*02f0*/  IADD3 R2, PT, PT, R0, 0x1800000, RZ ;  /* 0x0180000000027810 */ /* 0x000fc80007ffe0ff */
[----:B------:R-:W-:-:S04]  /*0300*/  LOP3.LUT R2, R2, 0x7f800000, RZ, 0xc0, !PT ;  /* 0x7f80000002027812 */ /* 0x000fc800078ec0ff */
[----:B------:R-:W-:-:S13]  /*0310*/  ISETP.GT.U32.AND P0, PT, R2, 0x1ffffff, PT ;  /* 0x01ffffff0200780c */ /* 0x000fda0003f04070 */
[----:B------:R-:W-:Y:S05]  /*0320*/  @P0 BRA `(.L_x_0) ;  /* 0x00000000000c0947 */ /* 0x000fea0003800000 */
[----:B------:R-:W-:-:S07]  /*0330*/  MOV R2, 0x350 ;  /* 0x0000035000027802 */ /* 0x000fce0000000f00 */
[----:B-----5:R-:W-:Y:S05]  /*0340*/  CALL.REL.NOINC `($__internal_0_$__cuda_sm20_rcp_rn_f32_slowpath) ;  /* 0x0000001400287944 */ /* 0x020fea0003c00000 */
[----:B------:R-:W-:Y:S05]  /*0350*/  BRA `(.L_x_1) ;  /* 0x0000000000107947 */ /* 0x000fea0003800000 */
.L_x_0:
[----:B------:R-:W0:Y:S02]  /*0360*/  MUFU.RCP R3, R0 ;  /* 0x0000000000037308 */ /* 0x000e240000001000 */
[----:B0-----:R-:W-:-:S04]  /*0370*/  FFMA R2, R0, R3, -1 ;  /* 0xbf80000000027423 */ /* 0x001fc80000000003 */
[----:B------:R-:W-:-:S04]  /*0380*/  FADD.FTZ R2, -R2, -RZ ;  /* 0x800000ff02027221 */ /* 0x000fc80000010100 */
[----:B------:R-:W-:-:S07]  /*0390*/  FFMA R34, R3, R2, R3 ;  /* 0x0000000203227223 */ /* 0x000fce0000000003 */
.L_x_1:
[----:B------:R-:W0:Y:S01]  /*03a0*/  LDCU UR6, c[0x0][0x3a0] ;  /* 0x00007400ff0677ac */ /* 0x000e220008000800 */
[----:B------:R-:W-:Y:S01]  /*03b0*/  BSSY.RECONVERGENT B0, `(.L_x_2) ;  /* 0x0000031000007945 */ /* 0x000fe20003800200 */
[----:B------:R-:W1:Y:S01]  /*03c0*/  LDCU UR7, c[0x0][0x39c] ;  /* 0x00007380ff0777ac */ /* 0x000e620008000800 */
[----:B0----5:R-:W-:Y:S01]  /*03d0*/  FMUL R0, R23, UR6 ;  /* 0x0000000617007c20 */ /* 0x021fe20008400000 */
[----:B------:R-:W-:Y:S01]  /*03e0*/  FMUL R3, R25, UR6 ;  /* 0x0000000619037c20 */ /* 0x000fe20008400000 */
[----:B------:R-:W-:Y:S02]  /*03f0*/  FMUL R5, R10, UR6 ;  /* 0x000000060a057c20 */ /* 0x000fe40008400000 */
[----:B-1----:R-:W-:Y:S01]  /*0400*/  FFMA R0, R33, UR7, R0 ;  /* 0x0000000721007c23 */ /* 0x002fe20008000000 */
[----:B------:R-:W-:Y:S01]  /*0410*/  FFMA R2, R14, UR7, R3 ;  /* 0x000000070e027c23 */ /* 0x000fe20008000003 */
[----:B------:R-:W-:Y:S02]  /*0420*/  FFMA R4, R12, UR7, R5 ;  /* 0x000000070c047c23 */ /* 0x000fe40008000005 */
[----:B------:R-:W-:Y:S01]  /*0430*/  FFMA R0, R11, UR6, R0 ;  /* 0x000000060b007c23 */ /* 0x000fe20008000000 */
[----:B------:R-:W-:Y:S01]  /*0440*/  FFMA R5, R17, UR6, R2 ;  /* 0x0000000611057c23 */ /* 0x000fe20008000002 */
[----:B------:R-:W-:-:S02]  /*0450*/  FFMA R3, R9, UR6, R4 ;  /* 0x0000000609037c23 */ /* 0x000fc40008000004 */
[CC--:B------:R-:W-:Y:S01]  /*0460*/  FFMA R23, R0.reuse, -R34.reuse, R23 ;  /* 0x8000002200177223 */ /* 0x0c0fe20000000017 */
[CC--:B------:R-:W-:Y:S01]  /*0470*/  FFMA R11, R0.reuse, -R34.reuse, R11 ;  /* 0x80000022000b7223 */ /* 0x0c0fe2000000000b */
[CC--:B------:R-:W-:Y:S01]  /*0480*/  FFMA R25, R5.reuse, -R34.reuse, R25 ;  /* 0x8000002205197223 */ /* 0x0c0fe20000000019 */
[-C--:B------:R-:W-:Y:S01]  /*0490*/  FFMA R17, R5, -R34.reuse, R17 ;  /* 0x8000002205117223 */ /* 0x080fe20000000011 */
[-C--:B------:R-:W-:Y:S01]  /*04a0*/  FFMA R10, R3, -R34.reuse, R10 ;  /* 0x80000022030a7223 */ /* 0x080fe2000000000a */
[----:B------:R-:W-:Y:S01]  /*04b0*/  FADD R7, -R23, R11 ;  /* 0x0000000b17077221 */ /* 0x000fe20000000100 */
[-C--:B------:R-:W-:Y:S01]  /*04c0*/  FFMA R9, R3, -R34.reuse, R9 ;  /* 0x8000002203097223 */ /* 0x080fe20000000009 */
[----:B------:R-:W-:Y:S01]  /*04d0*/  FADD R6, -R25, R17 ;  /* 0x0000001119067221 */ /* 0x000fe20000000100 */
[-C--:B------:R-:W-:Y:S01]  /*04e0*/  FFMA R33, R0, -R34.reuse, R33 ;  /* 0x8000002200217223 */ /* 0x080fe20000000021 */
[----:B------:R-:W-:Y:S01]  /*04f0*/  FMUL R29, R7, R7 ;  /* 0x00000007071d7220 */ /* 0x000fe20000400000 */
[----:B------:R-:W-:Y:S01]  /*0500*/  FADD R8, -R10, R9 ;  /* 0x000000090a087221 */ /* 0x000fe20000000100 */
[-C--:B------:R-:W-:Y:S01]  /*0510*/  FFMA R14, R5, -R34.reuse, R14 ;  /* 0x80000022050e7223 */ /* 0x080fe2000000000e */
[----:B------:R-:W-:Y:S01]  /*0520*/  FFMA R12, R3, -R34, R12 ;  /* 0x80000022030c7223 */ /* 0x000fe2000000000c */
[----:B------:R-:W-:Y:S01]  /*0530*/  FFMA R29, R6, R6, R29 ;  /* 0x00000006061d7223 */ /* 0x000fe2000000001d */
[----:B------:R-:W-:Y:S01]  /*0540*/  FMUL R0, R13, UR6 ;  /* 0x000000060d007c20 */ /* 0x000fe20008400000 */
[----:B------:R-:W-:Y:S01]  /*0550*/  FMUL R3, R26, UR6 ;  /* 0x000000061a037c20 */ /* 0x000fe20008400000 */
[----:B------:R-:W-:Y:S01]  /*0560*/  FMUL R5, R24, UR6 ;  /* 0x0000000618057c20 */ /* 0x000fe20008400000 */
[----:B------:R-:W-:Y:S01]  /*0570*/  FFMA R2, R8, R8, R29 ;  /* 0x0000000808027223 */ /* 0x000fe2000000001d */
[----:B------:R-:W-:Y:S01]  /*0580*/  FFMA R0, R27, UR7, R0 ;  /* 0x000000071b007c23 */ /* 0x000fe20008000000 */
[----:B------:R-:W-:Y:S01]  /*0590*/  FFMA R3, R32, UR7, R3 ;  /* 0x0000000720037c23 */ /* 0x000fe20008000003 */
[----:B------:R-:W-:Y:S01]  /*05a0*/  FFMA R31, R30, UR7, R5 ;  /* 0x000000071e1f7c23 */ /* 0x000fe20008000005 */
[----:B------:R0:W1:Y:S01]  /*05b0*/  MUFU.RSQ R29, R2 ;  /* 0x00000002001d7308 */ /* 0x0000620000001400 */
[----:B------:R-:W-:Y:S01]  /*05c0*/  IADD3 R4, PT, PT, R2, -0xd000000, RZ ;  /* 0xf300000002047810 */ /* 0x000fe20007ffe0ff */
[----:B------:R-:W-:Y:S01]  /*05d0*/  FFMA R5, R15, UR6, R0 ;  /* 0x000000060f057c23 */ /* 0x000fe20008000000 */
[----:B------:R-:W-:Y:S01]  /*05e0*/  FFMA R3, R22, UR6, R3 ;  /* 0x0000000616037c23 */ /* 0x000fe20008000003 */
[----:B------:R-:W-:Y:S01]  /*05f0*/  FFMA R31, R16, UR6, R31 ;  /* 0x00000006101f7c23 */ /* 0x000fe2000800001f */
[----:B------:R-:W-:Y:S01]  /*0600*/  ISETP.GT.U32.AND P0, PT, R4, 0x727fffff, PT ;  /* 0x727fffff0400780c */ /* 0x000fe20003f04070 */
[-C--:B------:R-:W-:Y:S01]  /*0610*/  FMUL R4, R5, R34.reuse ;  /* 0x0000002205047220 */ /* 0x080fe20000400000 */
[-C--:B------:R-:W-:Y:S01]  /*0620*/  FMUL R3, R3, R34.reuse ;  /* 0x0000002203037220 */ /* 0x080fe20000400000 */
[----:B------:R-:W-:-:S10]  /*0630*/  FMUL R5, R31, R34 ;  /* 0x000000221f057220 */ /* 0x000fd40000400000 */
[----:B01----:R-:W-:Y:S05]  /*0640*/  @!P0 BRA `(.L_x_3) ;  /* 0x00000000000c8947 */ /* 0x003fea0003800000 */
[----:B------:R-:W-:-:S07]  /*0650*/  MOV R0, 0x670 ;  /* 0x0000067000007802 */ /* 0x000fce0000000f00 */
[----:B------:R-:W-:Y:S05]  /*0660*/  CALL.REL.NOINC `($__internal_1_$__cuda_sm20_sqrt_rn_f32_slowpath) ;  /* 0x0000001400347944 */ /* 0x000fea0003c00000 */
[----:B------:R-:W-:Y:S05]  /*0670*/  BRA `(.L_x_4) ;  /* 0x0000000000107947 */ /* 0x000fea0003800000 */
.L_x_3:
[----:B------:R-:W-:Y:S01]  /*0680*/  FMUL.FTZ R31, R2, R29 ;  /* 0x0000001d021f7220 */ /* 0x000fe20000410000 */
[----:B------:R-:W-:-:S03]  /*0690*/  FMUL.FTZ R29, R29, 0.5 ;  /* 0x3f0000001d1d7820 */ /* 0x000fc60000410000 */
[----:B------:R-:W-:-:S04]  /*06a0*/  FFMA R2, -R31, R31, R2 ;  /* 0x0000001f1f027223 */ /* 0x000fc80000000102 */
[----:B------:R-:W-:-:S07]  /*06b0*/  FFMA R29, R2, R29, R31 ;  /* 0x0000001d021d7223 */ /* 0x000fce000000001f */
.L_x_4:
[----:B------:R-:W-:Y:S05]  /*06c0*/  BSYNC.RECONVERGENT B0 ;  /* 0x0000000000007941 */ /* 0x000fea0003800200 */
.L_x_2:
[----:B------:R-:W-:Y:S01]  /*06d0*/  FADD R31, R29, 1.00000001335143196e-10 ;  /* 0x2edbe6ff1d1f7421 */ /* 0x000fe20000000000 */
[----:B------:R-:W-:Y:S04]  /*06e0*/  BSSY.RECONVERGENT B0, `(.L_x_5) ;  /* 0x000000d000007945 */ /* 0x000fe80003800200 */
[----:B------:R-:W-:-:S04]  /*06f0*/  IADD3 R0, PT, PT, R31, 0x1800000, RZ ;  /* 0x018000001f007810 */ /* 0x000fc80007ffe0ff */
[----:B------:R-:W-:-:S04]  /*0700*/  LOP3.LUT R0, R0, 0x7f800000, RZ, 0xc0, !PT ;  /* 0x7f80000000007812 */ /* 0x000fc800078ec0ff */
[----:B------:R-:W-:-:S13]  /*0710*/  ISETP.GT.U32.AND P0, PT, R0, 0x1ffffff, PT ;  /* 0x01ffffff0000780c */ /* 0x000fda0003f04070 */
[----:B------:R-:W-:Y:S05]  /*0720*/  @P0 BRA `(.L_x_6) ;  /* 0x0000000000100947 */ /* 0x000fea0003800000 */
[----:B------:R-:W-:Y:S02]  /*0730*/  MOV R0, R31 ;  /* 0x0000001f00007202 */ /* 0x000fe40000000f00 */
[----:B------:R-:W-:-:S07]  /*0740*/  MOV R2, 0x760 ;  /* 0x0000076000027802 */ /* 0x000fce0000000f00 */
[----:B------:R-:W-:Y:S05]  /*0750*/  CALL.REL.NOINC `($__internal_0_$__cuda_sm20_rcp_rn_f32_slowpath) ;  /* 0x0000001000247944 */ /* 0x000fea0003c00000 */
[----:B------:R-:W-:Y:S05]  /*0760*/  BRA `(.L_x_7) ;  /* 0x0000000000107947 */ /* 0x000fea0003800000 */
.L_x_6:
[----:B------:R-:W0:Y:S02]  /*0770*/  MUFU.RCP R34, R31 ;  /* 0x0000001f00227308 */ /* 0x000e240000001000 */
[----:B0-----:R-:W-:-:S04]  /*0780*/  FFMA R0, R31, R34, -1 ;  /* 0xbf8000001f007423 */ /* 0x001fc80000000022 */
[----:B------:R-:W-:-:S04]  /*0790*/  FADD.FTZ R29, -R0, -RZ ;  /* 0x800000ff001d7221 */ /* 0x000fc80000010100 */
[----:B------:R-:W-:-:S07]  /*07a0*/  FFMA R34, R34, R29, R34 ;  /* 0x0000001d22227223 */ /* 0x000fce0000000022 */
.L_x_7:
[----:B------:R-:W-:Y:S05]  /*07b0*/  BSYNC.RECONVERGENT B0 ;  /* 0x0000000000007941 */ /* 0x000fea0003800200 */
.L_x_5:
[----:B------:R-:W-:Y:S01]  /*07c0*/  FADD R0, R23, R11 ;  /* 0x0000000b17007221 */ /* 0x000fe20000000000 */
[----:B------:R-:W-:Y:S01]  /*07d0*/  FADD R17, R25, R17 ;  /* 0x0000001119117221 */ /* 0x000fe20000000000 */
[----:B------:R-:W-:Y:S01]  /*07e0*/  FADD R9, R10, R9 ;  /* 0x000000090a097221 */ /* 0x000fe20000000000 */
[----:B------:R-:W-:Y:S01]  /*07f0*/  BSSY.RECONVERGENT B0, `(.L_x_8) ;  /* 0x0000016000007945 */ /* 0x000fe20003800200 */
[----:B------:R-:W-:Y:S01]  /*0800*/  FFMA R11, R0, -0.5, R33 ;  /* 0xbf000000000b7823 */ /* 0x000fe20000000021 */
[----:B------:R-:W-:Y:S01]  /*0810*/  FFMA R14, R17, -0.5, R14 ;  /* 0xbf000000110e7823 */ /* 0x000fe2000000000e */
[----:B------:R-:W-:Y:S01]  /*0820*/  FFMA R12, R9, -0.5, R12 ;  /* 0xbf000000090c7823 */ /* 0x000fe2000000000c */
[-C--:B------:R-:W-:Y:S01]  /*0830*/  FMUL R6, R6, R34.reuse ;  /* 0x0000002206067220 */ /* 0x080fe20000400000 */
[----:B------:R-:W-:Y:S01]  /*0840*/  FMUL R17, R11, R11 ;  /* 0x0000000b0b117220 */ /* 0x000fe20000400000 */
[-C--:B------:R-:W-:Y:S01]  /*0850*/  FMUL R7, R7, R34.reuse ;  /* 0x0000002207077220 */ /* 0x080fe20000400000 */
[----:B------:R-:W-:-:S02]  /*0860*/  FMUL R8, R8, R34 ;  /* 0x0000002208087220 */ /* 0x000fc40000400000 */
[----:B------:R-:W-:-:S04]  /*0870*/  FFMA R17, R14, R14, R17 ;  /* 0x0000000e0e117223 */ /* 0x000fc80000000011 */
[----:B------:R-:W-:-:S04]  /*0880*/  FFMA R0, R12, R12, R17 ;  /* 0x0000000c0c007223 */ /* 0x000fc80000000011 */
[----:B------:R0:W1:Y:S01]  /*0890*/  MUFU.RSQ R9, R0 ;  /* 0x0000000000097308 */ /* 0x0000620000001400 */
[----:B------:R-:W-:-:S04]  /*08a0*/  IADD3 R2, PT, PT, R0, -0xd000000, RZ ;  /* 0xf300000000027810 */ /* 0x000fc80007ffe0ff */
[----:B------:R-:W-:-:S13]  /*08b0*/  ISETP.GT.U32.AND P0, PT, R2, 0x727fffff, PT ;  /* 0x727fffff0200780c */ /* 0x000fda0003f04070 */
[----:B01----:R-:W-:Y:S05]  /*08c0*/  @!P0 BRA `(.L_x_9) ;  /* 0x0000000000108947 */ /* 0x003fea0003800000 */
[----:B------:R-:W-:Y:S02]  /*08d0*/  MOV R2, R0 ;  /* 0x0000000000027202 */ /* 0x000fe40000000f00 */
[----:B------:R-:W-:-:S07]  /*08e0*/  MOV R0, 0x900 ;  /* 0x0000090000007802 */ /* 0x000fce0000000f00 */
[----:B------:R-:W-:Y:S05]  /*08f0*/  CALL.REL.NOINC `($__internal_1_$__cuda_sm20_sqrt_rn_f32_slowpath) ;  /* 0x0000001000907944 */ /* 0x000fea0003c00000 */
[----:B------:R-:W-:Y:S05]  /*0900*/  BRA `(.L_x_10) ;  /* 0x0000000000107947 */ /* 0x000fea0003800000 */
.L_x_9:
[----:B------:R-:W-:Y:S01]  /*0910*/  FMUL.FTZ R29, R0, R9 ;  /* 0x00000009001d7220 */ /* 0x000fe20000410000 */
[----:B------:R-:W-:-:S03]  /*0920*/  FMUL.FTZ R2, R9, 0.5 ;  /* 0x3f00000009027820 */ /* 0x000fc60000410000 */
[----:B------:R-:W-:-:S04]  /*0930*/  FFMA R0, -R29, R29, R0 ;  /* 0x0000001d1d007223 */ /* 0x000fc80000000100 */
[----:B------:R-:W-:-:S07]  /*0940*/  FFMA R29, R0, R2, R29 ;  /* 0x00000002001d7223 */ /* 0x000fce000000001d */
.L_x_10:
[----:B------:R-:W-:Y:S05]  /*0950*/  BSYNC.RECONVERGENT B0 ;  /* 0x0000000000007941 */ /* 0x000fea0003800200 */
.L_x_8:
        /* <DEDUP_REMOVED lines=10> */
.L_x_12:
[----:B------:R-:W0:Y:S02]  /*0a00*/  MUFU.RCP R34, R29 ;  /* 0x0000001d00227308 */ /* 0x000e240000001000 */
[----:B0-----:R-:W-:-:S04]  /*0a10*/  FFMA R0, R29, R34, -1 ;  /* 0xbf8000001d007423 */ /* 0x001fc80000000022 */
[----:B------:R-:W-:-:S04]  /*0a20*/  FADD.FTZ R9, -R0, -RZ ;  /* 0x800000ff00097221 */ /* 0x000fc80000010100 */
[----:B------:R-:W-:-:S07]  /*0a30*/  FFMA R34, R34, R9, R34 ;  /* 0x0000000922227223 */ /* 0x000fce0000000022 */
.L_x_13:
[----:B------:R-:W-:Y:S05]  /*0a40*/  BSYNC.RECONVERGENT B0 ;  /* 0x0000000000007941 */ /* 0x000fea0003800200 */
.L_x_11:
[-C--:B------:R-:W-:Y:S01]  /*0a50*/  FMUL R9, R12, R34.reuse ;  /* 0x000000220c097220 */ /* 0x080fe20000400000 */
[-C--:B------:R-:W-:Y:S01]  /*0a60*/  FMUL R10, R14, R34.reuse ;  /* 0x000000220e0a7220 */ /* 0x080fe20000400000 */
[----:B------:R-:W-:Y:S01]  /*0a70*/  FMUL R11, R11, R34 ;  /* 0x000000220b0b7220 */ /* 0x000fe20000400000 */
[----:B------:R-:W-:Y:S01]  /*0a80*/  BSSY.RECONVERGENT B0, `(.L_x_14) ;  /* 0x0000016000007945 */ /* 0x000fe20003800200 */
[----:B------:R-:W-:Y:S01]  /*0a90*/  FMUL R17, R6, R9 ;  /* 0x0000000906117220 */ /* 0x000fe20000400000 */
[CC--:B------:R-:W-:Y:S01]  /*0aa0*/  FMUL R23, R7.reuse, R10.reuse ;  /* 0x0000000a07177220 */ /* 0x0c0fe20000400000 */
[CC--:B------:R-:W-:Y:S02]  /*0ab0*/  FMUL R12, R8.reuse, R11.reuse ;  /* 0x0000000b080c7220 */ /* 0x0c0fe40000400000 */
[----:B------:R-:W-:Y:S01]  /*0ac0*/  FFMA R17, R8, R10, -R17 ;  /* 0x0000000a08117223 */ /* 0x000fe20000000811 */
[----:B------:R-:W-:Y:S01]  /*0ad0*/  FFMA R14, R6, R11, -R23 ;  /* 0x0000000b060e7223 */ /* 0x000fe20000000817 */
[----:B------:R-:W-:-:S02]  /*0ae0*/  FFMA R12, R7, R9, -R12 ;  /* 0x00000009070c7223 */ /* 0x000fc4000000080c */
[----:B------:R-:W-:-:S04]  /*0af0*/  FMUL R25, R17, R17 ;  /* 0x0000001111197220 */ /* 0x000fc80000400000 */
        /* <DEDUP_REMOVED lines=10> */
.L_x_15:
[----:B------:R-:W-:Y:S01]  /*0ba0*/  FMUL.FTZ R29, R0, R23 ;  /* 0x00000017001d7220 */ /* 0x000fe20000410000 */
[----:B------:R-:W-:-:S03]  /*0bb0*/  FMUL.FTZ R2, R23, 0.5 ;  /* 0x3f00000017027820 */ /* 0x000fc60000410000 */
[----:B------:R-:W-:-:S04]  /*0bc0*/  FFMA R0, -R29, R29, R0 ;  /* 0x0000001d1d007223 */ /* 0x000fc80000000100 */
[----:B------:R-:W-:-:S07]  /*0bd0*/  FFMA R29, R0, R2, R29 ;  /* 0x00000002001d7223 */ /* 0x000fce000000001d */
.L_x_16:
[----:B------:R-:W-:Y:S05]  /*0be0*/  BSYNC.RECONVERGENT B0 ;  /* 0x0000000000007941 */ /* 0x000fea0003800200 */
.L_x_14:
        /* <DEDUP_REMOVED lines=10> */
.L_x_18:
[----:B------:R-:W0:Y:S02]  /*0c90*/  MUFU.RCP R34, R29 ;  /* 0x0000001d00227308 */ /* 0x000e240000001000 */
[----:B0-----:R-:W-:-:S04]  /*0ca0*/  FFMA R0, R29, R34, -1 ;  /* 0xbf8000001d007423 */ /* 0x001fc80000000022 */
[----:B------:R-:W-:-:S04]  /*0cb0*/  FADD.FTZ R23, -R0, -RZ ;  /* 0x800000ff00177221 */ /* 0x000fc80000010100 */
[----:B------:R-:W-:-:S07]  /*0cc0*/  FFMA R34, R34, R23, R34 ;  /* 0x0000001722227223 */ /* 0x000fce0000000022 */
.L_x_19:
[----:B------:R-:W-:Y:S05]  /*0cd0*/  BSYNC.RECONVERGENT B0 ;  /* 0x0000000000007941 */ /* 0x000fea0003800200 */
.L_x_17:
[--C-:B------:R-:W-:Y:S01]  /*0ce0*/  FADD R0, R13, -R4.reuse ;  /* 0x800000040d007221 */ /* 0x100fe20000000000 */
[-C--:B------:R-:W-:Y:S01]  /*0cf0*/  FMUL R13, R17, R34.reuse ;  /* 0x00000022110d7220 */ /* 0x080fe20000400000 */
[----:B------:R-:W-:Y:S01]  /*0d00*/  FMUL R12, R12, R34 ;  /* 0x000000220c0c7220 */ /* 0x000fe20000400000 */
[----:B------:R-:W-:Y:S01]  /*0d10*/  FADD R23, R26, -R3 ;  /* 0x800000031a177221 */ /* 0x000fe20000000000 */
[-C--:B------:R-:W-:Y:S01]  /*0d20*/  FMUL R17, R7, R0.reuse ;  /* 0x0000000007117220 */ /* 0x080fe20000400000 */
[-C--:B------:R-:W-:Y:S01]  /*0d30*/  FMUL R25, R13, R0.reuse ;  /* 0x000000000d197220 */ /* 0x080fe20000400000 */
[----:B------:R-:W-:Y:S01]  /*0d40*/  FMUL R29, R11, R0 ;  /* 0x000000000b1d7220 */ /* 0x000fe20000400000 */
[----:B------:R-:W-:Y:S01]  /*0d50*/  FADD R2, R15, -R4 ;  /* 0x800000040f027221 */ /* 0x000fe20000000000 */
[-C--:B------:R-:W-:Y:S01]  /*0d60*/  FFMA R17, R6, R23.reuse, R17 ;  /* 0x0000001706117223 */ /* 0x080fe20000000011 */
[-C--:B------:R-:W-:Y:S01]  /*0d70*/  FFMA R15, R12, R23.reuse, R25 ;  /* 0x000000170c0f7223 */ /* 0x080fe20000000019 */
[----:B------:R-:W-:Y:S01]  /*0d80*/  FFMA R0, R10, R23, R29 ;  /* 0x000000170a007223 */ /* 0x000fe2000000001d */
[----:B------:R-:W-:Y:S01]  /*0d90*/  FADD R23, R22, -R3 ;  /* 0x8000000316177221 */ /* 0x000fe20000000000 */
[----:B------:R-:W-:Y:S01]  /*0da0*/  FMUL R33, R13, R2 ;  /* 0x000000020d217220 */ /* 0x000fe20000400000 */
[--C-:B------:R-:W-:Y:S01]  /*0db0*/  FADD R29, R16, -R5.reuse ;  /* 0x80000005101d7221 */ /* 0x100fe20000000000 */
[----:B------:R-:W-:Y:S01]  /*0dc0*/  FMUL R14, R14, R34 ;  /* 0x000000220e0e7220 */ /* 0x000fe20000400000 */
[----:B------:R-:W-:Y:S01]  /*0dd0*/  FADD R25, R24, -R5 ;  /* 0x8000000518197221 */ /* 0x000fe20000000000 */
[-C--:B------:R-:W-:Y:S01]  /*0de0*/  FMUL R31, R7, R2.reuse ;  /* 0x00000002071f7220 */ /* 0x080fe20000400000 */
[----:B------:R-:W-:Y:S01]  /*0df0*/  FFMA R16, R12, R23, R33 ;  /* 0x000000170c107223 */ /* 0x000fe20000000021 */
[----:B------:R-:W-:Y:S01]  /*0e00*/  FMUL R33, R11, R2 ;  /* 0x000000020b217220 */ /* 0x000fe20000400000 */
[----:B------:R-:W-:Y:S01]  /*0e10*/  FFMA R15, R14, R25, R15 ;  /* 0x000000190e0f7223 */ /* 0x000fe2000000000f */
[----:B------:R-:W-:Y:S01]  /*0e20*/  FFMA R22, R6, R23, R31 ;  /* 0x0000001706167223 */ /* 0x000fe2000000001f */
[----:B------:R-:W-:Y:S01]  /*0e30*/  FFMA R16, R14, R29, R16 ;  /* 0x0000001d0e107223 */ /* 0x000fe20000000010 */
[----:B------:R-:W-:Y:S01]  /*0e40*/  FFMA R2, R10, R23, R33 ;  /* 0x000000170a027223 */ /* 0x000fe20000000021 */
[C---:B------:R-:W-:Y:S01]  /*0e50*/  FFMA R17, R8.reuse, R25, R17 ;  /* 0x0000001908117223 */ /* 0x040fe20000000011 */
[----:B------:R-:W-:Y:S01]  /*0e60*/  FFMA R22, R8, R29, R22 ;  /* 0x0000001d08167223 */ /* 0x000fe20000000016 */
[----:B------:R-:W-:Y:S01]  /*0e70*/  FADD R23, -R15, R16 ;  /* 0x000000100f177221 */ /* 0x000fe20000000100 */
[C---:B------:R-:W-:Y:S01]  /*0e80*/  FFMA R24, R9.reuse, R25, R0 ;  /* 0x0000001909187223 */ /* 0x040fe20000000000 */
[----:B------:R-:W-:Y:S01]  /*0e90*/  FFMA R25, R9, R29, R2 ;  /* 0x0000001d09197223 */ /* 0x000fe20000000002 */
[----:B------:R-:W-:Y:S01]  /*0ea0*/  FADD R26, -R17, R22 ;  /* 0x00000016111a7221 */ /* 0x000fe20000000100 */
[----:B------:R-:W-:Y:S01]  /*0eb0*/  FMUL R31, R23, R23 ;  /* 0x00000017171f7220 */ /* 0x000fe20000400000 */
[----:B------:R-:W-:Y:S01]  /*0ec0*/  FADD R0, R27, -R4 ;  /* 0x800000041b007221 */ /* 0x000fe20000000000 */
[----:B------:R-:W-:Y:S01]  /*0ed0*/  FADD R27, -R24, R25 ;  /* 0x00000019181b7221 */ /* 0x000fe20000000100 */
[----:B------:R-:W-:Y:S01]  /*0ee0*/  FADD R29, R32, -R3 ;  /* 0x80000003201d7221 */ /* 0x000fe20000000000 */
[----:B------:R-:W-:Y:S01]  /*0ef0*/  FFMA R2, R26, R26, R31 ;  /* 0x0000001a1a027223 */ /* 0x000fe2000000001f */
[-C--:B------:R-:W-:Y:S01]  /*0f00*/  FMUL R33, R7, R0.reuse ;  /* 0x0000000007217220 */ /* 0x080fe20000400000 */
[-C--:B------:R-:W-:Y:S01]  /*0f10*/  FMUL R31, R13, R0.reuse ;  /* 0x000000000d1f7220 */ /* 0x080fe20000400000 */
[----:B------:R-:W-:Y:S01]  /*0f20*/  FMUL R35, R11, R0 ;  /* 0x000000000b237220 */ /* 0x000fe20000400000 */
[----:B------:R-:W-:Y:S01]  /*0f30*/  FFMA R2, R27, R27, R2 ;  /* 0x0000001b1b027223 */ /* 0x000fe20000000002 */
[-C--:B------:R-:W-:Y:S01]  /*0f40*/  FFMA R33, R6, R29.reuse, R33 ;  /* 0x0000001d06217223 */ /* 0x080fe20000000021 */
[-C--:B------:R-:W-:Y:S01]  /*0f50*/  FFMA R31, R12, R29.reuse, R31 ;  /* 0x0000001d0c1f7223 */ /* 0x080fe2000000001f */
[----:B------:R-:W-:Y:S01]  /*0f60*/  FFMA R28, R10, R29, R35 ;  /* 0x0000001d0a1c7223 */ /* 0x000fe20000000023 */
[----:B------:R-:W-:Y:S01]  /*0f70*/  BSSY.RECONVERGENT B0, `(.L_x_20) ;  /* 0x0000010000007945 */ /* 0x000fe20003800200 */
[----:B------:R-:W-:Y:S01]  /*0f80*/  IADD3 R0, PT, PT, R2, -0xd000000, RZ ;  /* 0xf300000002007810 */ /* 0x000fe20007ffe0ff */
[----:B------:R0:W1:Y:S03]  /*0f90*/  MUFU.RSQ R29, R2 ;  /* 0x00000002001d7308 */ /* 0x0000660000001400 */
[----:B------:R-:W-:Y:S01]  /*0fa0*/  ISETP.GT.U32.AND P0, PT, R0, 0x727fffff, PT ;  /* 0x727fffff0000780c */ /* 0x000fe20003f04070 */
[----:B------:R-:W-:-:S04]  /*0fb0*/  FADD R0, R30, -R5 ;  /* 0x800000051e007221 */ /* 0x000fc80000000000 */
[-C--:B------:R-:W-:Y:S01]  /*0fc0*/  FFMA R30, R8, R0.reuse, R33 ;  /* 0x00000000081e7223 */ /* 0x080fe20000000021 */
[-C--:B------:R-:W-:Y:S01]  /*0fd0*/  FFMA R32, R14, R0.reuse, R31 ;  /* 0x000000000e207223 */ /* 0x080fe2000000001f */
[----:B------:R-:W-:-:S06]  /*0fe0*/  FFMA R33, R9, R0, R28 ;  /* 0x0000000009217223 */ /* 0x000fcc000000001c */
[----:B0-----:R-:W-:Y:S05]  /*0ff0*/  @!P0 BRA `(.L_x_21) ;  /* 0x00000000000c8947 */ /* 0x001fea0003800000 */
[----:B------:R-:W-:-:S07]  /*1000*/  MOV R0, 0x1020 ;  /* 0x0000102000007802 */ /* 0x000fce0000000f00 */
[----:B-1----:R-:W-:Y:S05]  /*1010*/  CALL.REL.NOINC `($__internal_1_$__cuda_sm20_sqrt_rn_f32_slowpath) ;  /* 0x0000000800c87944 */ /* 0x002fea0003c00000 */
[----:B------:R-:W-:Y:S05]  /*1020*/  BRA `(.L_x_22) ;  /* 0x0000000000107947 */ /* 0x000fea0003800000 */
.L_x_21:
[----:B-1----:R-:W-:Y:S01]  /*1030*/  FMUL.FTZ R31, R2, R29 ;  /* 0x0000001d021f7220 */ /* 0x002fe20000410000 */
[----:B------:R-:W-:-:S03]  /*1040*/  FMUL.FTZ R29, R29, 0.5 ;  /* 0x3f0000001d1d7820 */ /* 0x000fc60000410000 */
[----:B------:R-:W-:-:S04]  /*1050*/  FFMA R2, -R31, R31, R2 ;  /* 0x0000001f1f027223 */ /* 0x000fc80000000102 */
[----:B------:R-:W-:-:S07]  /*1060*/  FFMA R29, R2, R29, R31 ;  /* 0x0000001d021d7223 */ /* 0x000fce000000001f */
.L_x_22:
[----:B------:R-:W-:Y:S05]  /*1070*/  BSYNC.RECONVERGENT B0 ;  /* 0x0000000000007941 */ /* 0x000fea0003800200 */
.L_x_20:
        /* <DEDUP_REMOVED lines=10> */
.L_x_24:
[----:B------:R-:W0:Y:S02]  /*1120*/  MUFU.RCP R34, R31 ;  /* 0x0000001f00227308 */ /* 0x000e240000001000 */
[----:B0-----:R-:W-:-:S04]  /*1130*/  FFMA R0, R31, R34, -1 ;  /* 0xbf8000001f007423 */ /* 0x001fc80000000022 */
[----:B------:R-:W-:-:S04]  /*1140*/  FADD.FTZ R29, -R0, -RZ ;  /* 0x800000ff001d7221 */ /* 0x000fc80000010100 */
[----:B------:R-:W-:-:S07]  /*1150*/  FFMA R34, R34, R29, R34 ;  /* 0x0000001d22227223 */ /* 0x000fce0000000022 */
.L_x_25:
[----:B------:R-:W-:Y:S05]  /*1160*/  BSYNC.RECONVERGENT B0 ;  /* 0x0000000000007941 */ /* 0x000fea0003800200 */
.L_x_23:
[----:B------:R-:W-:Y:S01]  /*1170*/  FADD R15, R15, R16 ;  /* 0x000000100f0f7221 */ /* 0x000fe20000000000 */
[----:B------:R-:W-:Y:S01]  /*1180*/  FADD R17, R17, R22 ;  /* 0x0000001611117221 */ /* 0x000fe20000000000 */
[----:B------:R-:W-:Y:S01]  /*1190*/  FADD R24, R24, R25 ;  /* 0x0000001918187221 */ /* 0x000fe20000000000 */
[----:B------:R-:W-:Y:S01]  /*11a0*/  BSSY.RECONVERGENT B0, `(.L_x_26) ;  /* 0x0000016000007945 */ /* 0x000fe20003800200 */
[----:B------:R-:W-:Y:S01]  /*11b0*/  FFMA R32, R15, -0.5, R32 ;  /* 0xbf0000000f207823 */ /* 0x000fe20000000020 */
[----:B------:R-:W-:Y:S01]  /*11c0*/  FFMA R30, R17, -0.5, R30 ;  /* 0xbf000000111e7823 */ /* 0x000fe2000000001e */
[----:B------:R-:W-:Y:S01]  /*11d0*/  FFMA R33, R24, -0.5, R33 ;  /* 0xbf00000018217823 */ /* 0x000fe20000000021 */
[----:B------:R-:W-:Y:S01]  /*11e0*/  FMUL R26, R26, R34 ;  /* 0x000000221a1a7220 */ /* 0x000fe20000400000 */
        /* <DEDUP_REMOVED lines=13> */
.L_x_27:
[----:B------:R-:W-:Y:S01]  /*12c0*/  FMUL.FTZ R29, R0, R15 ;  /* 0x0000000f001d7220 */ /* 0x000fe20000410000 */
[----:B------:R-:W-:-:S03]  /*12d0*/  FMUL.FTZ R2, R15, 0.5 ;  /* 0x3f0000000f027820 */ /* 0x000fc60000410000 */
[----:B------:R-:W-:-:S04]  /*12e0*/  FFMA R0, -R29, R29, R0 ;  /* 0x0000001d1d007223 */ /* 0x000fc80000000100 */
[----:B------:R-:W-:-:S07]  /*12f0*/  FFMA R29, R0, R2, R29 ;  /* 0x00000002001d7223 */ /* 0x000fce000000001d */
.L_x_28:
[----:B------:R-:W-:Y:S05]  /*1300*/  BSYNC.RECONVERGENT B0 ;  /* 0x0000000000007941 */ /* 0x000fea0003800200 */
.L_x_26:
        /* <DEDUP_REMOVED lines=10> */
.L_x_30:
[----:B------:R-:W0:Y:S02]  /*13b0*/  MUFU.RCP R34, R29 ;  /* 0x0000001d00227308 */ /* 0x000e240000001000 */
[----:B0-----:R-:W-:-:S04]  /*13c0*/  FFMA R0, R29, R34, -1 ;  /* 0xbf8000001d007423 */ /* 0x001fc80000000022 */
[----:B------:R-:W-:-:S04]  /*13d0*/  FADD.FTZ R15, -R0, -RZ ;  /* 0x800000ff000f7221 */ /* 0x000fc80000010100 */
[----:B------:R-:W-:-:S07]  /*13e0*/  FFMA R34, R34, R15, R34 ;  /* 0x0000000f22227223 */ /* 0x000fce0000000022 */
.L_x_31:
[----:B------:R-:W-:Y:S05]  /*13f0*/  BSYNC.RECONVERGENT B0 ;  /* 0x0000000000007941 */ /* 0x000fea0003800200 */
.L_x_29:
[----:B------:R-:W0:Y:S01]  /*1400*/  LDCU.64 UR8, c[0x0][0x3a8] ;  /* 0x00007500ff0877ac */ /* 0x000e220008000a00 */
[-C--:B------:R-:W-:Y:S01]  /*1410*/  FMUL R32, R32, R34.reuse ;  /* 0x0000002220207220 */ /* 0x080fe20000400000 */
[-C--:B------:R-:W-:Y:S01]  /*1420*/  FMUL R30, R30, R34.reuse ;  /* 0x000000221e1e7220 */ /* 0x080fe20000400000 */
[----:B------:R-:W-:Y:S01]  /*1430*/  FMUL R33, R33, R34 ;  /* 0x0000002221217220 */ /* 0x000fe20000400000 */
[----:B------:R-:W1:Y:S01]  /*1440*/  LDCU UR6, c[0x0][0x3a4] ;  /* 0x00007480ff0677ac */ /* 0x000e620008000800 */
[----:B0-----:R-:W-:Y:S01]  /*1450*/  FMUL R29, R23, UR9 ;  /* 0x00000009171d7c20 */ /* 0x001fe20008400000 */
[----:B------:R-:W-:Y:S01]  /*1460*/  FMUL R17, R26, UR9 ;  /* 0x000000091a117c20 */ /* 0x000fe20008400000 */
[----:B------:R-:W-:Y:S01]  /*1470*/  FMUL R16, R27, UR9 ;  /* 0x000000091b107c20 */ /* 0x000fe20008400000 */
[----:B-1----:R-:W-:Y:S01]  /*1480*/  FMUL R23, R32, -UR6 ;  /* 0x8000000620177c20 */ /* 0x002fe20008400000 */
[----:B------:R-:W-:Y:S01]  /*1490*/  FMUL R25, R30, -UR6 ;  /* 0x800000061e197c20 */ /* 0x000fe20008400000 */
[C-C-:B------:R-:W-:Y:S01]  /*14a0*/  FFMA R31, R32.reuse, UR8, -R29.reuse ;  /* 0x00000008201f7c23 */ /* 0x140fe2000800081d */
[----:B------:R-:W-:Y:S01]  /*14b0*/  FFMA R29, R32, UR8, R29 ;  /* 0x00000008201d7c23 */ /* 0x000fe2000800001d */
[-C--:B------:R-:W-:Y:S01]  /*14c0*/  FMUL R35, R12, R23.reuse ;  /* 0x000000170c237220 */ /* 0x080fe20000400000 */
[-C--:B------:R-:W-:Y:S01]  /*14d0*/  FMUL R0, R13, R23.reuse ;  /* 0x000000170d007220 */ /* 0x080fe20000400000 */
[----:B------:R-:W-:Y:S01]  /*14e0*/  FMUL R2, R14, R23 ;  /* 0x000000170e027220 */ /* 0x000fe20000400000 */
[----:B------:R-:W-:Y:S01]  /*14f0*/  FFMA R15, R30, UR8, -R17 ;  /* 0x000000081e0f7c23 */ /* 0x000fe20008000811 */
[-C--:B------:R-:W-:Y:S01]  /*1500*/  FFMA R23, R6, R25.reuse, R35 ;  /* 0x0000001906177223 */ /* 0x080fe20000000023 */
[-C--:B------:R-:W-:Y:S01]  /*1510*/  FFMA R0, R7, R25.reuse, R0 ;  /* 0x0000001907007223 */ /* 0x080fe20000000000 */
[----:B------:R-:W-:Y:S01]  /*1520*/  FFMA R2, R8, R25, R2 ;  /* 0x0000001908027223 */ /* 0x000fe20000000002 */
[----:B------:R-:W-:Y:S01]  /*1530*/  FMUL R25, R12, R31 ;  /* 0x0000001f0c197220 */ /* 0x000fe20000400000 */
[----:B------:R-:W-:Y:S01]  /*1540*/  FFMA R17, R30, UR8, R17 ;  /* 0x000000081e117c23 */ /* 0x000fe20008000011 */
[----:B------:R-:W-:Y:S01]  /*1550*/  FMUL R12, R12, R29 ;  /* 0x0000001d0c0c7220 */ /* 0x000fe20000400000 */
[C---:B------:R-:W-:Y:S01]  /*1560*/  FMUL R22, R13.reuse, R31 ;  /* 0x0000001f0d167220 */ /* 0x040fe20000400000 */
[----:B------:R-:W-:Y:S01]  /*1570*/  FMUL R24, R13, R29 ;  /* 0x0000001d0d187220 */ /* 0x000fe20000400000 */
[C---:B------:R-:W-:Y:S01]  /*1580*/  FFMA R13, R6.reuse, R15, R25 ;  /* 0x0000000f060d7223 */ /* 0x040fe20000000019 */
[----:B------:R-:W-:Y:S01]  /*1590*/  FFMA R25, R6, R17, R12 ;  /* 0x0000001106197223 */ /* 0x000fe2000000000c */
[C---:B------:R-:W-:Y:S01]  /*15a0*/  FMUL R31, R14.reuse, R31 ;  /* 0x0000001f0e1f7220 */ /* 0x040fe20000400000 */
[C-C-:B------:R-:W-:Y:S01]  /*15b0*/  FFMA R12, R33.reuse, UR8, -R16.reuse ;  /* 0x00000008210c7c23 */ /* 0x140fe20008000810 */
[C---:B------:R-:W-:Y:S01]  /*15c0*/  FFMA R6, R33.reuse, UR8, R16 ;  /* 0x0000000821067c23 */ /* 0x040fe20008000010 */
[----:B------:R-:W-:Y:S01]  /*15d0*/  FMUL R29, R14, R29 ;  /* 0x0000001d0e1d7220 */ /* 0x000fe20000400000 */
[----:B------:R-:W-:Y:S01]  /*15e0*/  FMUL R33, R33, -UR6 ;  /* 0x8000000621217c20 */ /* 0x000fe20008400000 */
[CC--:B------:R-:W-:Y:S01]  /*15f0*/  FFMA R22, R7.reuse, R15.reuse, R22 ;  /* 0x0000000f07167223 */ /* 0x0c0fe20000000016 */
[C---:B------:R-:W-:Y:S01]  /*1600*/  FFMA R14, R8.reuse, R15, R31 ;  /* 0x0000000f080e7223 */ /* 0x040fe2000000001f */
[-C--:B------:R-:W-:Y:S01]  /*1610*/  FFMA R24, R7, R17.reuse, R24 ;  /* 0x0000001107187223 */ /* 0x080fe20000000018 */
[----:B------:R-:W-:Y:S01]  /*1620*/  FFMA R16, R8, R17, R29 ;  /* 0x0000001108107223 */ /* 0x000fe2000000001d */
[-C--:B------:R-:W-:Y:S01]  /*1630*/  FFMA R7, R11, R33.reuse, R0 ;  /* 0x000000210b077223 */ /* 0x080fe20000000000 */
[CC--:B------:R-:W-:Y:S01]  /*1640*/  FFMA R8, R10.reuse, R33.reuse, R23 ;  /* 0x000000210a087223 */ /* 0x0c0fe20000000017 */
[C---:B------:R-:W-:Y:S01]  /*1650*/  FFMA R0, R10.reuse, R12, R13 ;  /* 0x0000000c0a007223 */ /* 0x040fe2000000000d */
[----:B------:R-:W-:Y:S01]  /*1660*/  FFMA R2, R9, R33, R2 ;  /* 0x0000002109027223 */ /* 0x000fe20000000002 */
[----:B------:R-:W-:Y:S01]  /*1670*/  FFMA R10, R10, R6, R25 ;  /* 0x000000060a0a7223 */ /* 0x000fe20000000019 */
[-C--:B------:R-:W-:Y:S01]  /*1680*/  FFMA R13, R11, R12.reuse, R22 ;  /* 0x0000000c0b0d7223 */ /* 0x080fe20000000016 */
[----:B------:R-:W-:Y:S01]  /*1690*/  FFMA R14, R9, R12, R14 ;  /* 0x0000000c090e7223 */ /* 0x000fe2000000000e */
[-C--:B------:R-:W-:Y:S01]  /*16a0*/  FFMA R11, R11, R6.reuse, R24 ;  /* 0x000000060b0b7223 */ /* 0x080fe20000000018 */
[----:B------:R-:W-:Y:S01]  /*16b0*/  FFMA R16, R9, R6, R16 ;  /* 0x0000000609107223 */ /* 0x000fe20000000010 */
[----:B------:R-:W-:Y:S01]  /*16c0*/  FADD R15, R3, R8 ;  /* 0x00000008030f7221 */ /* 0x000fe20000000000 */
[C---:B------:R-:W-:Y:S01]  /*16d0*/  FADD R7, R4.reuse, R7 ;  /* 0x0000000704077221 */ /* 0x040fe20000000000 */
[----:B------:R-:W-:Y:S01]  /*16e0*/  FADD R17, R5, R2 ;  /* 0x0000000205117221 */ /* 0x000fe20000000000 */
[C---:B------:R-:W-:Y:S01]  /*16f0*/  FADD R9, R3.reuse, R0 ;  /* 0x0000000003097221 */ /* 0x040fe20000000000 */
[----:B------:R-:W-:Y:S01]  /*1700*/  FADD R23, R3, R10 ;  /* 0x0000000a03177221 */ /* 0x000fe20000000000 */
[C---:B------:R-:W-:Y:S01]  /*1710*/  FADD R13, R4.reuse, R13 ;  /* 0x0000000d040d7221 */ /* 0x040fe20000000000 */
[C---:B------:R-:W-:Y:S01]  /*1720*/  FADD R3, R5.reuse, R14 ;  /* 0x0000000e05037221 */ /* 0x040fe20000000000 */
[----:B------:R-:W-:Y:S01]  /*1730*/  FADD R11, R4, R11 ;  /* 0x0000000b040b7221 */ /* 0x000fe20000000000 */
[----:B------:R-:W-:Y:S01]  /*1740*/  FADD R5, R5, R16 ;  /* 0x0000001005057221 */ /* 0x000fe20000000000 */
[----:B------:R-:W-:Y:S04]  /*1750*/  STG.E desc[UR4][R36.64], R15 ;  /* 0x0000000f24007986 */ /* 0x000fe8000c101904 */
[----:B------:R-:W-:Y:S04]  /*1760*/  STG.E desc[UR4][R36.64+0x4], R7 ;  /* 0x0000040724007986 */ /* 0x000fe8000c101904 */
[----:B------:R-:W-:Y:S04]  /*1770*/  STG.E desc[UR4][R36.64+0x8], R17 ;  /* 0x0000081124007986 */ /* 0x000fe8000c101904 */
[----:B------:R-:W-:Y:S04]  /*1780*/  STG.E desc[UR4][R20.64], R9 ;  /* 0x0000000914007986 */ /* 0x000fe8000c101904 */
[----:B------:R-:W-:Y:S04]  /*1790*/  STG.E desc[UR4][R20.64+0x4], R13 ;  /* 0x0000040d14007986 */ /* 0x000fe8000c101904 */
[----:B------:R-:W-:Y:S04]  /*17a0*/  STG.E desc[UR4][R20.64+0x8], R3 ;  /* 0x0000080314007986 */ /* 0x000fe8000c101904 */
[----:B------:R-:W-:Y:S04]  /*17b0*/  STG.E desc[UR4][R18.64], R23 ;  /* 0x0000001712007986 */ /* 0x000fe8000c101904 */
[----:B------:R-:W-:Y:S04]  /*17c0*/  STG.E desc[UR4][R18.64+0x4], R11 ;  /* 0x0000040b12007986 */ /* 0x000fe8000c101904 */
[----:B------:R-:W-:Y:S01]  /*17d0*/  STG.E desc[UR4][R18.64+0x8], R5 ;  /* 0x0000080512007986 */ /* 0x000fe2000c101904 */
[----:B------:R-:W-:Y:S05]  /*17e0*/  EXIT ;  /* 0x000000000000794d */ /* 0x000fea0003800000 */
        .weak           $__internal_0_$__cuda_sm20_rcp_rn_f32_slowpath
        .type           $__internal_0_$__cuda_sm20_rcp_rn_f32_slowpath,@function
        .size           $__internal_0_$__cuda_sm20_rcp_rn_f32_slowpath,($__internal_1_$__cuda_sm20_sqrt_rn_f32_slowpath - $__internal_0_$__cuda_sm20_rcp_rn_f32_slowpath)
$__internal_0_$__cuda_sm20_rcp_rn_f32_slowpath:
[----:B------:R-:W-:Y:S01]  /*17f0*/  SHF.L.U32 R34, R0, 0x1, RZ ;  /* 0x0000000100227819 */ /* 0x000fe200000006ff */
[----:B------:R-:W-:Y:S03]  /*1800*/  BSSY.RECONVERGENT B1, `(.L_x_32) ;  /* 0x0000030000017945 */ /* 0x000fe60003800200 */
[----:B------:R-:W-:-:S04]  /*1810*/  SHF.R.U32.HI R34, RZ, 0x18, R34 ;  /* 0x00000018ff227819 */ /* 0x000fc80000011622 */
[----:B------:R-:W-:-:S13]  /*1820*/  ISETP.NE.U32.AND P0, PT, R34, RZ, PT ;  /* 0x000000ff2200720c */ /* 0x000fda0003f05070 */
[----:B------:R-:W-:Y:S05]  /*1830*/  @P0 BRA `(.L_x_33) ;  /* 0x0000000000280947 */ /* 0x000fea0003800000 */
[----:B------:R-:W-:-:S04]  /*1840*/  SHF.L.U32 R28, R0, 0x1, RZ ;  /* 0x00000001001c7819 */ /* 0x000fc800000006ff */
[----:B------:R-:W-:-:S13]  /*1850*/  ISETP.NE.AND P0, PT, R28, RZ, PT ;  /* 0x000000ff1c00720c */ /* 0x000fda0003f05270 */
[----:B------:R-:W-:Y:S01]  /*1860*/  @P0 FFMA R29, R0, 1.84467440737095516160e+19, RZ ;  /* 0x5f800000001d0823 */ /* 0x000fe200000000ff */
[----:B------:R-:W-:Y:S08]  /*1870*/  @!P0 MUFU.RCP R34, R0 ;  /* 0x0000000000228308 */ /* 0x000ff00000001000 */
[----:B------:R-:W0:Y:S02]  /*1880*/  @P0 MUFU.RCP R28, R29 ;  /* 0x0000001d001c0308 */ /* 0x000e240000001000 */
[----:B0-----:R-:W-:-:S04]  /*1890*/  @P0 FFMA R31, R29, R28, -1 ;  /* 0xbf8000001d1f0423 */ /* 0x001fc8000000001c */
[----:B------:R-:W-:-:S04]  /*18a0*/  @P0 FADD.FTZ R31, -R31, -RZ ;  /* 0x800000ff1f1f0221 */ /* 0x000fc80000010100 */
[----:B------:R-:W-:-:S04]  /*18b0*/  @P0 FFMA R31, R28, R31, R28 ;  /* 0x0000001f1c1f0223 */ /* 0x000fc8000000001c */
[----:B------:R-:W-:Y:S01]  /*18c0*/  @P0 FFMA R34, R31, 1.84467440737095516160e+19, RZ ;  /* 0x5f8000001f220823 */ /* 0x000fe200000000ff */
[----:B------:R-:W-:Y:S06]  /*18d0*/  BRA `(.L_x_34) ;  /* 0x0000000000887947 */ /* 0x000fec0003800000 */
.L_x_33:
[----:B------:R-:W-:-:S04]  /*18e0*/  IADD3 R28, PT, PT, R34, -0xfd, RZ ;  /* 0xffffff03221c7810 */ /* 0x000fc80007ffe0ff */
[----:B------:R-:W-:-:S13]  /*18f0*/  ISETP.GT.U32.AND P0, PT, R28, 0x1, PT ;  /* 0x000000011c00780c */ /* 0x000fda0003f04070 */
[----:B------:R-:W-:Y:S05]  /*1900*/  @P0 BRA `(.L_x_35) ;  /* 0x0000000000780947 */ /* 0x000fea0003800000 */
[----:B------:R-:W-:Y:S02]  /*1910*/  LOP3.LUT R29, R0, 0x7fffff, RZ, 0xc0, !PT ;  /* 0x007fffff001d7812 */ /* 0x000fe400078ec0ff */
[----:B------:R-:W-:Y:S02]  /*1920*/  IADD3 R34, PT, PT, R34, -0xfc, RZ ;  /* 0xffffff0422227810 */ /* 0x000fe40007ffe0ff */
[----:B------:R-:W-:-:S04]  /*1930*/  LOP3.LUT R29, R29, 0x3f800000, RZ, 0xfc, !PT ;  /* 0x3f8000001d1d7812 */ /* 0x000fc800078efcff */
[----:B------:R-:W0:Y:S02]  /*1940*/  MUFU.RCP R35, R29 ;  /* 0x0000001d00237308 */ /* 0x000e240000001000 */
[----:B0-----:R-:W-:-:S04]  /*1950*/  FFMA R31, R29, R35, -1 ;  /* 0xbf8000001d1f7423 */ /* 0x001fc80000000023 */
[----:B------:R-:W-:-:S04]  /*1960*/  FADD.FTZ R31, -R31, -RZ ;  /* 0x800000ff1f1f7221 */ /* 0x000fc80000010100 */
[CCC-:B------:R-:W-:Y:S01]  /*1970*/  FFMA.RM R29, R35.reuse, R31.reuse, R35.reuse ;  /* 0x0000001f231d7223 */ /* 0x1c0fe20000004023 */
[----:B------:R-:W-:-:S05]  /*1980*/  FFMA.RP R31, R35, R31, R35 ;  /* 0x0000001f231f7223 */ /* 0x000fca0000008023 */
[C---:B------:R-:W-:Y:S01]  /*1990*/  FSETP.NEU.FTZ.AND P0, PT, R29.reuse, R31, PT ;  /* 0x0000001f1d00720b */ /* 0x040fe20003f1d000 */
[----:B------:R-:W-:Y:S01]  /*19a0*/  HFMA2 R31, -RZ, RZ, 0, 1.78813934326171875e-07 ;  /* 0x00000003ff1f7431 */ /* 0x000fe200000001ff */
[----:B------:R-:W-:Y:S02]  /*19b0*/  LOP3.LUT R29, R29, 0x7fffff, RZ, 0xc0, !PT ;  /* 0x007fffff1d1d7812 */ /* 0x000fe400078ec0ff */
[----:B------:R-:W-:Y:S02]  /*19c0*/  SEL R35, RZ, 0xffffffff, !P0 ;  /* 0xffffffffff237807 */ /* 0x000fe40004000000 */
[----:B------:R-:W-:Y:S02]  /*19d0*/  LOP3.LUT R29, R29, 0x800000, RZ, 0xfc, !PT ;  /* 0x008000001d1d7812 */ /* 0x000fe400078efcff */
[----:B------:R-:W-:Y:S02]  /*19e0*/  IADD3 R35, PT, PT, -R35, RZ, RZ ;  /* 0x000000ff23237210 */ /* 0x000fe40007ffe1ff */
[----:B------:R-:W-:-:S02]  /*19f0*/  SHF.R.U32.HI R34, RZ, R34, R29 ;  /* 0x00000022ff227219 */ /* 0x000fc4000001161d */
[-C--:B------:R-:W-:Y:S02]  /*1a00*/  SHF.L.U32 R31, R31, R28.reuse, RZ ;  /* 0x0000001c1f1f7219 */ /* 0x080fe400000006ff */
[----:B------:R-:W-:Y:S02]  /*1a10*/  LOP3.LUT P1, RZ, R35, R28, R29, 0xf8, !PT ;  /* 0x0000001c23ff7212 */ /* 0x000fe4000782f81d */
[----:B------:R-:W-:-:S04]  /*1a20*/  LOP3.LUT R31, R31, R29, RZ, 0xc0, !PT ;  /* 0x0000001d1f1f7212 */ /* 0x000fc800078ec0ff */
[----:B------:R-:W-:-:S04]  /*1a30*/  SHF.R.U32.HI R31, RZ, R28, R31 ;  /* 0x0000001cff1f7219 */ /* 0x000fc8000001161f */
[C---:B------:R-:W-:Y:S02]  /*1a40*/  LOP3.LUT P0, RZ, R31.reuse, 0x1, RZ, 0xc0, !PT ;  /* 0x000000011fff7812 */ /* 0x040fe4000780c0ff */
[----:B------:R-:W-:-:S04]  /*1a50*/  LOP3.LUT P2, RZ, R31, 0x2, RZ, 0xc0, !PT ;  /* 0x000000021fff7812 */ /* 0x000fc8000784c0ff */
[----:B------:R-:W-:Y:S02]  /*1a60*/  PLOP3.LUT P0, PT, P0, P1, P2, 0xe0, 0x0 ;  /* 0x000000000000781c */ /* 0x000fe40000703c20 */
[----:B------:R-:W-:Y:S02]  /*1a70*/  LOP3.LUT P1, RZ, R0, 0x7fffff, RZ, 0xc0, !PT ;  /* 0x007fffff00ff7812 */ /* 0x000fe4000782c0ff */
[----:B------:R-:W-:-:S04]  /*1a80*/  SEL R28, RZ, 0x1, !P0 ;  /* 0x00000001ff1c7807 */ /* 0x000fc80004000000 */
[----:B------:R-:W-:-:S04]  /*1a90*/  IADD3 R28, PT, PT, -R28, RZ, RZ ;  /* 0x000000ff1c1c7210 */ /* 0x000fc80007ffe1ff */
[----:B------:R-:W-:-:S13]  /*1aa0*/  ISETP.GE.AND P0, PT, R28, RZ, PT ;  /* 0x000000ff1c00720c */ /* 0x000fda0003f06270 */
[----:B------:R-:W-:-:S04]  /*1ab0*/  @!P0 IADD3 R34, PT, PT, R34, 0x1, RZ ;  /* 0x0000000122228810 */ /* 0x000fc80007ffe0ff */
[----:B------:R-:W-:-:S04]  /*1ac0*/  @!P1 SHF.L.U32 R34, R34, 0x1, RZ ;  /* 0x0000000122229819 */ /* 0x000fc800000006ff */
[----:B------:R-:W-:Y:S01]  /*1ad0*/  LOP3.LUT R34, R34, 0x80000000, R0, 0xf8, !PT ;  /* 0x8000000022227812 */ /* 0x000fe200078ef800 */
[----:B------:R-:W-:Y:S06]  /*1ae0*/  BRA `(.L_x_34) ;  /* 0x0000000000047947 */ /* 0x000fec0003800000 */
.L_x_35:
[----:B------:R0:W1:Y:S02]  /*1af0*/  MUFU.RCP R34, R0 ;  /* 0x0000000000227308 */ /* 0x0000640000001000 */
.L_x_34:
[----:B------:R-:W-:Y:S05]  /*1b00*/  BSYNC.RECONVERGENT B1 ;  /* 0x0000000000017941 */ /* 0x000fea0003800200 */
.L_x_32:
[----:B------:R-:W-:Y:S01]  /*1b10*/  HFMA2 R29, -RZ, RZ, 0, 0 ;  /* 0x00000000ff1d7431 */ /* 0x000fe200000001ff */
[----:B------:R-:W-:-:S04]  /*1b20*/  MOV R28, R2 ;  /* 0x00000002001c7202 */ /* 0x000fc80000000f00 */
[----:B01----:R-:W-:Y:S05]  /*1b30*/  RET.REL.NODEC R28 `(settle_constraints) ;  /* 0xffffffe41c307950 */ /* 0x003fea0003c3ffff */
        .weak           $__internal_1_$__cuda_sm20_sqrt_rn_f32_slowpath
        .type           $__internal_1_$__cuda_sm20_sqrt_rn_f32_slowpath,@function
        .size           $__internal_1_$__cuda_sm20_sqrt_rn_f32_slowpath,(.L_x_39 - $__internal_1_$__cuda_sm20_sqrt_rn_f32_slowpath)
$__internal_1_$__cuda_sm20_sqrt_rn_f32_slowpath:
[----:B------:R-:W-:-:S13]  /*1b40*/  LOP3.LUT P0, RZ, R2, 0x7fffffff, RZ, 0xc0, !PT ;  /* 0x7fffffff02ff7812 */ /* 0x000fda000780c0ff */
[----:B------:R-:W-:Y:S01]  /*1b50*/  @!P0 MOV R29, R2 ;  /* 0x00000002001d8202 */ /* 0x000fe20000000f00 */
[----:B------:R-:W-:Y:S06]  /*1b60*/  @!P0 BRA `(.L_x_36) ;  /* 0x0000000000408947 */ /* 0x000fec0003800000 */
[----:B------:R-:W-:-:S13]  /*1b70*/  FSETP.GEU.FTZ.AND P0, PT, R2, RZ, PT ;  /* 0x000000ff0200720b */ /* 0x000fda0003f1e000 */
[----:B------:R-:W-:Y:S01]  /*1b80*/  @!P0 MOV R29, 0x7fffffff ;  /* 0x7fffffff001d8802 */ /* 0x000fe20000000f00 */
[----:B------:R-:W-:Y:S06]  /*1b90*/  @!P0 BRA `(.L_x_36) ;  /* 0x0000000000348947 */ /* 0x000fec0003800000 */
[----:B------:R-:W-:-:S13]  /*1ba0*/  FSETP.GTU.FTZ.AND P0, PT, |R2|, +INF , PT ;  /* 0x7f8000000200780b */ /* 0x000fda0003f1c200 */
[----:B------:R-:W-:Y:S01]  /*1bb0*/  @P0 FADD.FTZ R29, R2, 1 ;  /* 0x3f800000021d0421 */ /* 0x000fe20000010000 */
[----:B------:R-:W-:Y:S06]  /*1bc0*/  @P0 BRA `(.L_x_36) ;  /* 0x0000000000280947 */ /* 0x000fec0003800000 */
[----:B------:R-:W-:-:S13]  /*1bd0*/  FSETP.NEU.FTZ.AND P0, PT, |R2|, +INF , PT ;  /* 0x7f8000000200780b */ /* 0x000fda0003f1d200 */
[----:B------:R-:W-:-:S04]  /*1be0*/  @P0 FFMA R34, R2, 1.84467440737095516160e+19, RZ ;  /* 0x5f80000002220823 */ /* 0x000fc800000000ff */
[----:B------:R-:W0:Y:S02]  /*1bf0*/  @P0 MUFU.RSQ R31, R34 ;  /* 0x00000022001f0308 */ /* 0x000e240000001400 */
[----:B0-----:R-:W-:Y:S01]  /*1c00*/  @P0 FMUL.FTZ R29, R34, R31 ;  /* 0x0000001f221d0220 */ /* 0x001fe20000410000 */
[----:B------:R-:W-:-:S03]  /*1c10*/  @P0 FMUL.FTZ R31, R31, 0.5 ;  /* 0x3f0000001f1f0820 */ /* 0x000fc60000410000 */
[----:B------:R-:W-:-:S04]  /*1c20*/  @P0 FADD.FTZ R28, -R29, -RZ ;  /* 0x800000ff1d1c0221 */ /* 0x000fc80000010100 */
[----:B------:R-:W-:-:S04]  /*1c30*/  @P0 FFMA R28, R29, R28, R34 ;  /* 0x0000001c1d1c0223 */ /* 0x000fc80000000022 */
[----:B------:R-:W-:Y:S01]  /*1c40*/  @P0 FFMA R28, R28, R31, R29 ;  /* 0x0000001f1c1c0223 */ /* 0x000fe2000000001d */
[----:B------:R-:W-:-:S03]  /*1c50*/  @!P0 MOV R29, R2 ;  /* 0x00000002001d8202 */ /* 0x000fc60000000f00 */
[----:B------:R-:W-:-:S07]  /*1c60*/  @P0 FMUL.FTZ R29, R28, 2.3283064365386962891e-10 ;  /* 0x2f8000001c1d0820 */ /* 0x000fce0000410000 */
.L_x_36:
[----:B------:R-:W-:Y:S01]  /*1c70*/  HFMA2 R35, -RZ, RZ, 0, 0 ;  /* 0x00000000ff237431 */ /* 0x000fe200000001ff */
[----:B------:R-:W-:-:S04]  /*1c80*/  MOV R34, R0 ;  /* 0x0000000000227202 */ /* 0x000fc80000000f00 */
[----:B------:R-:W-:Y:S05]  /*1c90*/  RET.REL.NODEC R34 `(settle_constraints) ;  /* 0xffffffe022d87950 */ /* 0x000fea0003c3ffff */
.L_x_37:
[----:B------:R-:W-:-:S00]  /*1ca0*/  BRA `(.L_x_37) ;  /* 0xfffffffc00fc7947 */ /* 0x000fc0000383ffff */
[----:B------:R-:W-:-:S00]  /*1cb0*/  NOP ;  /* 0x0000000000007918 */ /* 0x000fc00000000000 */
        /* <DEDUP_REMOVED lines=12> */
.L_x_39:


//--------------------- .nv.shared.reserved.0     --------------------------
	.section	.nv.shared.reserved.0,"aw",@nobits
	.weak		__nv_reservedSMEM_offset_0_alias
	.size		__nv_reservedSMEM_offset_0_alias, 0, 64
	.other		__nv_reservedSMEM_offset_0_alias,@"STO_CUDA_RESERVED_SHARED STV_DEFAULT"
__nv_reservedSMEM_offset_0_alias:
	.zero		0
	.zero		64


//--------------------- .nv.constant0.settle_constraints --------------------------
	.section	.nv.constant0.settle_constraints,"a",@progbits
	.sectionflags	@""
	.align	4
.nv.constant0.settle_constraints:
	.zero		952


//--------------------- SYMBOLS --------------------------

	.type		.nv.reservedSmem.offset0,@object
	.size		.nv.reservedSmem.offset0,0x4
